// auto-generated by cutlass_sweep.gemm — config: {"arch": "sm_100", "cluster_m": 1, "cluster_n": 1, "dtype": "fp32", "dtype_b": "fp32", "layout": "nt", "stages": 6, "tile_k": 32, "tile_m": 128, "tile_n": 64}
#include "cutlass/cutlass.h"
#include "cutlass/gemm/collective/collective_builder.hpp"
#include "cutlass/gemm/device/gemm_universal_adapter.h"
#include "cutlass/gemm/kernel/gemm_universal.hpp"
#include "cutlass/epilogue/collective/collective_builder.hpp"

using ElemA = float;
using ElemB = float;
using ElemCD = float;
using Acc  = float;
using TileShape    = cute::Shape<cute::_128, cute::_64, cute::_32>;
using ClusterShape = cute::Shape<cute::_1, cute::_1, cute::_1>;

using CollectiveEpilogue = typename cutlass::epilogue::collective::CollectiveBuilder<
    cutlass::arch::Sm100, cutlass::arch::OpClassTensorOp,
    TileShape, ClusterShape,
    cutlass::epilogue::collective::EpilogueTileAuto,
    Acc, Acc,
    ElemCD, cutlass::layout::RowMajor, 128 / cutlass::sizeof_bits<ElemCD>::value,
    ElemCD, cutlass::layout::RowMajor, 128 / cutlass::sizeof_bits<ElemCD>::value,
    cutlass::epilogue::collective::EpilogueScheduleAuto
  >::CollectiveOp;

using CollectiveMainloop = typename cutlass::gemm::collective::CollectiveBuilder<
    cutlass::arch::Sm100, cutlass::arch::OpClassTensorOp,
    ElemA, cutlass::layout::RowMajor, 128 / cutlass::sizeof_bits<ElemA>::value,
    ElemB, cutlass::layout::ColumnMajor, 128 / cutlass::sizeof_bits<ElemB>::value,
    Acc,
    TileShape, ClusterShape,
    cutlass::gemm::collective::StageCount<6>,
    cutlass::gemm::collective::KernelScheduleAuto
  >::CollectiveOp;

using GemmKernel = cutlass::gemm::kernel::GemmUniversal<
    cute::Shape<int,int,int,int>,
    CollectiveMainloop,
    CollectiveEpilogue
>;
using Gemm = cutlass::gemm::device::GemmUniversalAdapter<GemmKernel>;

// Force the device kernel symbol into the cubin without needing a host main.
auto* _anchor = &cutlass::device_kernel<GemmKernel>;


// ===== COMPILED SASS (sm_100a) =====

	.target	sm_100a

	.elftype	@"ET_EXEC"


//--------------------- .note.nv.tkinfo           --------------------------
	.section	.note.nv.tkinfo,"",@"SHT_NOTE"
	.sectionflags	@"SHF_NOTE_NV_TKINFO"
	.tkinfo
        /*0018*/ 	.word	0x00000002
        /*0030*/ 	.string	""
        /*0030*/ 	.string	"ptxas"
        /*0030*/ 	.string	"Cuda compilation tools, release 13.0, V13.0.88"
        /*0030*/ 	.string	"Build cuda_13.0.r13.0/compiler.36424714_0"
        /*0030*/ 	.string	"-arch sm_100a -m 64 "



//--------------------- .note.nv.cuinfo           --------------------------
	.section	.note.nv.cuinfo,"",@"SHT_NOTE"
	.sectionflags	@"SHF_NOTE_NV_CUINFO"
        /*0018*/ 	.short	0x0002
        /*001a*/ 	.short	0x0064
        /*001c*/ 	.short	0x0082
	.zero		2


//--------------------- .nv.info                  --------------------------
	.section	.nv.info,"",@"SHT_CUDA_INFO"
	.align	4


	//----- nvinfo : EIATTR_REGCOUNT
	.align		4
        /*0000*/ 	.byte	0x04, 0x2f
        /*0002*/ 	.short	(.L_19 - .L_18)
	.align		4
.L_18:
        /*0004*/ 	.word	index@(_ZN7cutlass13device_kernelINS_4gemm6kernel13GemmUniversalIN4cute5tupleIJiiiiEEENS1_10collective13CollectiveMmaINS1_35MainloopSm100TmaUmmaWarpSpecializedILi6ELi2ELi4ENS5_IJNS4_1CILi1EEESB_SB_EEEEENS5_IJNSA_ILi128EEENSA_ILi64EEENSA_ILi32EEEEEEfNS5_IJlSB_lEEEfSI_NS4_8TiledMMAINS4_8MMA_AtomIJNS4_17SM100_MMA_TF32_SSINS_10tfloat32_tESM_fLi128ELi64ELNS4_4UMMA5MajorE0ELSO_0ELNSN_7ScaleInE0ELSP_0EEEEEENS4_6LayoutISC_NS5_IJNSA_ILi0EEEST_ST_EEEEENS5_IJNS4_10UnderscoreESW_SW_EEEEENS4_13SM90_TMA_LOADENS4_14ComposedLayoutINS4_7SwizzleILi3ELi4ELi3EEENS4_18smem_ptr_flag_bitsILi32EEENSS_INS5_IJNSA_ILi8EEESG_EEENS5_IJSG_SB_EEEEEEEvNS4_8identityESZ_S19_vS1A_EENS_8epilogue10collective18CollectiveEpilogueINS1C_23Sm100TmaWarpSpecializedILi4ELi2ELi16ELb1ELb0EEEJSH_NS5_IJNSS_ISE_SB_EENSS_INSA_ILi16EEESB_EEEEEfSI_fSI_NS1C_6fusion15FusionCallbacksIS1G_NS1L_17LinearCombinationIffffLNS_15FloatRoundStyleE2EEESH_S1K_JEEENS4_5SM1004TMEM4LOAD26SM100_TMEM_LOAD_32dp32b16xESZ_NS10_INS11_ILi2ELi4ELi3EEES14_NSS_INS5_IJS15_S1I_EEENS5_IJS1I_SB_EEEEEEENS4_39AutoVectorizingCopyWithAssumedAlignmentILi128EEENS4_14SM90_TMA_STOREES1Z_S21_S21_EEEvvEEEEvNT_6ParamsE)
        /*0008*/ 	.word	0x0000005a


	//----- nvinfo : EIATTR_FRAME_SIZE
	.align		4
.L_19:
        /*000c*/ 	.byte	0x04, 0x11
        /*000e*/ 	.short	(.L_21 - .L_20)
	.align		4
.L_20:
        /*0010*/ 	.word	index@($__internal_2_$__cuda_sm10x_tcgen05_guardrail_trap_unallocated_columns_being_dealloced)
        /*0014*/ 	.word	0x00000000


	//----- nvinfo : EIATTR_FRAME_SIZE
	.align		4
.L_21:
        /*0018*/ 	.byte	0x04, 0x11
        /*001a*/ 	.short	(.L_23 - .L_22)
	.align		4
.L_22:
        /*001c*/ 	.word	index@($__internal_1_$__cuda_sm10x_tcgen05_guardrail_trap_phase_invalid_during_alloc)
        /*0020*/ 	.word	0x00000000


	//----- nvinfo : EIATTR_FRAME_SIZE
	.align		4
.L_23:
        /*0024*/ 	.byte	0x04, 0x11
        /*0026*/ 	.short	(.L_25 - .L_24)
	.align		4
.L_24:
        /*0028*/ 	.word	index@($__internal_0_$__cuda_sm10x_tcgen05_guardrail_trap_col_being_dealloced_not_returned_by_alloc)
        /*002c*/ 	.word	0x00000000


	//----- nvinfo : EIATTR_FRAME_SIZE
	.align		4
.L_25:
        /*0030*/ 	.byte	0x04, 0x11
        /*0032*/ 	.short	(.L_27 - .L_26)
	.align		4
.L_26:
        /*0034*/ 	.word	index@(_ZN7cutlass13device_kernelINS_4gemm6kernel13GemmUniversalIN4cute5tupleIJiiiiEEENS1_10collective13CollectiveMmaINS1_35MainloopSm100TmaUmmaWarpSpecializedILi6ELi2ELi4ENS5_IJNS4_1CILi1EEESB_SB_EEEEENS5_IJNSA_ILi128EEENSA_ILi64EEENSA_ILi32EEEEEEfNS5_IJlSB_lEEEfSI_NS4_8TiledMMAINS4_8MMA_AtomIJNS4_17SM100_MMA_TF32_SSINS_10tfloat32_tESM_fLi128ELi64ELNS4_4UMMA5MajorE0ELSO_0ELNSN_7ScaleInE0ELSP_0EEEEEENS4_6LayoutISC_NS5_IJNSA_ILi0EEEST_ST_EEEEENS5_IJNS4_10UnderscoreESW_SW_EEEEENS4_13SM90_TMA_LOADENS4_14ComposedLayoutINS4_7SwizzleILi3ELi4ELi3EEENS4_18smem_ptr_flag_bitsILi32EEENSS_INS5_IJNSA_ILi8EEESG_EEENS5_IJSG_SB_EEEEEEEvNS4_8identityESZ_S19_vS1A_EENS_8epilogue10collective18CollectiveEpilogueINS1C_23Sm100TmaWarpSpecializedILi4ELi2ELi16ELb1ELb0EEEJSH_NS5_IJNSS_ISE_SB_EENSS_INSA_ILi16EEESB_EEEEEfSI_fSI_NS1C_6fusion15FusionCallbacksIS1G_NS1L_17LinearCombinationIffffLNS_15FloatRoundStyleE2EEESH_S1K_JEEENS4_5SM1004TMEM4LOAD26SM100_TMEM_LOAD_32dp32b16xESZ_NS10_INS11_ILi2ELi4ELi3EEES14_NSS_INS5_IJS15_S1I_EEENS5_IJS1I_SB_EEEEEEENS4_39AutoVectorizingCopyWithAssumedAlignmentILi128EEENS4_14SM90_TMA_STOREES1Z_S21_S21_EEEvvEEEEvNT_6ParamsE)
        /*0038*/ 	.word	0x00000000


	//----- nvinfo : EIATTR_MIN_STACK_SIZE
	.align		4
.L_27:
        /*003c*/ 	.byte	0x04, 0x12
        /*003e*/ 	.short	(.L_29 - .L_28)
	.align		4
.L_28:
        /*0040*/ 	.word	index@(_ZN7cutlass13device_kernelINS_4gemm6kernel13GemmUniversalIN4cute5tupleIJiiiiEEENS1_10collective13CollectiveMmaINS1_35MainloopSm100TmaUmmaWarpSpecializedILi6ELi2ELi4ENS5_IJNS4_1CILi1EEESB_SB_EEEEENS5_IJNSA_ILi128EEENSA_ILi64EEENSA_ILi32EEEEEEfNS5_IJlSB_lEEEfSI_NS4_8TiledMMAINS4_8MMA_AtomIJNS4_17SM100_MMA_TF32_SSINS_10tfloat32_tESM_fLi128ELi64ELNS4_4UMMA5MajorE0ELSO_0ELNSN_7ScaleInE0ELSP_0EEEEEENS4_6LayoutISC_NS5_IJNSA_ILi0EEEST_ST_EEEEENS5_IJNS4_10UnderscoreESW_SW_EEEEENS4_13SM90_TMA_LOADENS4_14ComposedLayoutINS4_7SwizzleILi3ELi4ELi3EEENS4_18smem_ptr_flag_bitsILi32EEENSS_INS5_IJNSA_ILi8EEESG_EEENS5_IJSG_SB_EEEEEEEvNS4_8identityESZ_S19_vS1A_EENS_8epilogue10collective18CollectiveEpilogueINS1C_23Sm100TmaWarpSpecializedILi4ELi2ELi16ELb1ELb0EEEJSH_NS5_IJNSS_ISE_SB_EENSS_INSA_ILi16EEESB_EEEEEfSI_fSI_NS1C_6fusion15FusionCallbacksIS1G_NS1L_17LinearCombinationIffffLNS_15FloatRoundStyleE2EEESH_S1K_JEEENS4_5SM1004TMEM4LOAD26SM100_TMEM_LOAD_32dp32b16xESZ_NS10_INS11_ILi2ELi4ELi3EEES14_NSS_INS5_IJS15_S1I_EEENS5_IJS1I_SB_EEEEEEENS4_39AutoVectorizingCopyWithAssumedAlignmentILi128EEENS4_14SM90_TMA_STOREES1Z_S21_S21_EEEvvEEEEvNT_6ParamsE)
        /*0044*/ 	.word	0x00000000
.L_29:


//--------------------- .nv.compat                --------------------------
	.section	.nv.compat,"",@"SHT_CUDA_COMPAT_INFO"
	.align	4
        /*0000*/ 	.byte	0x02, 0x09, 0x01, 0x00, 0x02, 0x02, 0x02, 0x00, 0x02, 0x05, 0x05, 0x00, 0x03, 0x07, 0x01, 0x01
        /*0010*/ 	.byte	0x02, 0x03, 0x01, 0x00, 0x02, 0x06, 0x01, 0x00, 0x04, 0x0b, 0x08, 0x00, 0x09, 0x00, 0x00, 0x00
        /*0020*/ 	.byte	0x00, 0x00, 0x00, 0x00


//--------------------- .nv.info._ZN7cutlass13device_kernelINS_4gemm6kernel13GemmUniversalIN4cute5tupleIJiiiiEEENS1_10collective13CollectiveMmaINS1_35MainloopSm100TmaUmmaWarpSpecializedILi6ELi2ELi4ENS5_IJNS4_1CILi1EEESB_SB_EEEEENS5_IJNSA_ILi128EEENSA_ILi64EEENSA_ILi32EEEEEEfNS5_IJlSB_lEEEfSI_NS4_8TiledMMAINS4_8MMA_AtomIJNS4_17SM100_MMA_TF32_SSINS_10tfloat32_tESM_fLi128ELi64ELNS4_4UMMA5MajorE0ELSO_0ELNSN_7ScaleInE0ELSP_0EEEEEENS4_6LayoutISC_NS5_IJNSA_ILi0EEEST_ST_EEEEENS5_IJNS4_10UnderscoreESW_SW_EEEEENS4_13SM90_TMA_LOADENS4_14ComposedLayoutINS4_7SwizzleILi3ELi4ELi3EEENS4_18smem_ptr_flag_bitsILi32EEENSS_INS5_IJNSA_ILi8EEESG_EEENS5_IJSG_SB_EEEEEEEvNS4_8identityESZ_S19_vS1A_EENS_8epilogue10collective18CollectiveEpilogueINS1C_23Sm100TmaWarpSpecializedILi4ELi2ELi16ELb1ELb0EEEJSH_NS5_IJNSS_ISE_SB_EENSS_INSA_ILi16EEESB_EEEEEfSI_fSI_NS1C_6fusion15FusionCallbacksIS1G_NS1L_17LinearCombinationIffffLNS_15FloatRoundStyleE2EEESH_S1K_JEEENS4_5SM1004TMEM4LOAD26SM100_TMEM_LOAD_32dp32b16xESZ_NS10_INS11_ILi2ELi4ELi3EEES14_NSS_INS5_IJS15_S1I_EEENS5_IJS1I_SB_EEEEEEENS4_39AutoVectorizingCopyWithAssumedAlignmentILi128EEENS4_14SM90_TMA_STOREES1Z_S21_S21_EEEvvEEEEvNT_6ParamsE --------------------------
	.section	.nv.info._ZN7cutlass13device_kernelINS_4gemm6kernel13GemmUniversalIN4cute5tupleIJiiiiEEENS1_10collective13CollectiveMmaINS1_35MainloopSm100TmaUmmaWarpSpecializedILi6ELi2ELi4ENS5_IJNS4_1CILi1EEESB_SB_EEEEENS5_IJNSA_ILi128EEENSA_ILi64EEENSA_ILi32EEEEEEfNS5_IJlSB_lEEEfSI_NS4_8TiledMMAINS4_8MMA_AtomIJNS4_17SM100_MMA_TF32_SSINS_10tfloat32_tESM_fLi128ELi64ELNS4_4UMMA5MajorE0ELSO_0ELNSN_7ScaleInE0ELSP_0EEEEEENS4_6LayoutISC_NS5_IJNSA_ILi0EEEST_ST_EEEEENS5_IJNS4_10UnderscoreESW_SW_EEEEENS4_13SM90_TMA_LOADENS4_14ComposedLayoutINS4_7SwizzleILi3ELi4ELi3EEENS4_18smem_ptr_flag_bitsILi32EEENSS_INS5_IJNSA_ILi8EEESG_EEENS5_IJSG_SB_EEEEEEEvNS4_8identityESZ_S19_vS1A_EENS_8epilogue10collective18CollectiveEpilogueINS1C_23Sm100TmaWarpSpecializedILi4ELi2ELi16ELb1ELb0EEEJSH_NS5_IJNSS_ISE_SB_EENSS_INSA_ILi16EEESB_EEEEEfSI_fSI_NS1C_6fusion15FusionCallbacksIS1G_NS1L_17LinearCombinationIffffLNS_15FloatRoundStyleE2EEESH_S1K_JEEENS4_5SM1004TMEM4LOAD26SM100_TMEM_LOAD_32dp32b16xESZ_NS10_INS11_ILi2ELi4ELi3EEES14_NSS_INS5_IJS15_S1I_EEENS5_IJS1I_SB_EEEEEEENS4_39AutoVectorizingCopyWithAssumedAlignmentILi128EEENS4_14SM90_TMA_STOREES1Z_S21_S21_EEEvvEEEEvNT_6ParamsE,"",@"SHT_CUDA_INFO"
	.sectionflags	@""
	.align	4


	//----- nvinfo : EIATTR_CUDA_API_VERSION
	.align		4
        /*0000*/ 	.byte	0x04, 0x37
        /*0002*/ 	.short	(.L_31 - .L_30)
.L_30:
        /*0004*/ 	.word	0x00000082


	//----- nvinfo : EIATTR_KPARAM_INFO
	.align		4
.L_31:
        /*0008*/ 	.byte	0x04, 0x17
        /*000a*/ 	.short	(.L_33 - .L_32)
.L_32:
        /*000c*/ 	.word	0x00000000
        /*0010*/ 	.short	0x0000
        /*0012*/ 	.short	0x0000
        /*0014*/ 	.byte	0x00, 0xf0, 0x01, 0x20


	//----- nvinfo : EIATTR_AT_ENTRY_FRAGMENTS
	.align		4
.L_33:
        /*0018*/ 	.byte	0x04, 0x4f
        /*001a*/ 	.short	(.L_35 - .L_34)


	//   ....[0]....
.L_34:
        /*001c*/ 	.word	0x00000006


	//----- nvinfo : EIATTR_RESERVED_SMEM_USED
	.align		4
.L_35:
        /*0020*/ 	.byte	0x01, 0x41
	.zero		2


	//----- nvinfo : EIATTR_SPARSE_MMA_MASK
	.align		4
        /*0024*/ 	.byte	0x03, 0x50
        /*0026*/ 	.short	0x0000


	//----- nvinfo : EIATTR_TCGEN05_1CTA_USED
	.align		4
        /*0028*/ 	.byte	0x01, 0x51
	.zero		2


	//----- nvinfo : EIATTR_MAXREG_COUNT
	.align		4
        /*002c*/ 	.byte	0x03, 0x1b
        /*002e*/ 	.short	0x00ff


	//----- nvinfo : EIATTR_NUM_BARRIERS
	.align		4
        /*0030*/ 	.byte	0x02, 0x4c
        /*0032*/ 	.byte	0x07
	.zero		1


	//----- nvinfo : EIATTR_EXTERNS
	.align		4
        /*0034*/ 	.byte	0x04, 0x0f
        /*0036*/ 	.short	(.L_37 - .L_36)


	//   ....[0]....
	.align		4
.L_36:
        /*0038*/ 	.word	index@(__assertfail)


	//----- nvinfo : EIATTR_MERCURY_ISA_VERSION
	.align		4
.L_37:
        /*003c*/ 	.byte	0x03, 0x5f
        /*003e*/ 	.short	0x0101


	//----- nvinfo : EIATTR_INT_WARP_WIDE_INSTR_OFFSETS
	.align		4
        /*0040*/ 	.byte	0x04, 0x31
        /*0042*/ 	.short	(.L_39 - .L_38)


	//   ....[0]....
.L_38:
        /*0044*/ 	.word	0x00001e20


	//   ....[1]....
        /*0048*/ 	.word	0x00003980


	//   ....[2]....
        /*004c*/ 	.word	0x000039b0


	//   ....[3]....
        /*0050*/ 	.word	0x00003a00


	//   ....[4]....
        /*0054*/ 	.word	0x00004310


	//   ....[5]....
        /*0058*/ 	.word	0x00004370


	//   ....[6]....
        /*005c*/ 	.word	0x00004450


	//   ....[7]....
        /*0060*/ 	.word	0x000044c0


	//   ....[8]....
        /*0064*/ 	.word	0x000045d0


	//   ....[9]....
        /*0068*/ 	.word	0x00004660


	//   ....[10]....
        /*006c*/ 	.word	0x00004830


	//   ....[11]....
        /*0070*/ 	.word	0x00004990


	//----- nvinfo : EIATTR_COOP_GROUP_MASK_REGIDS
	.align		4
.L_39:
        /*0074*/ 	.byte	0x04, 0x29
        /*0076*/ 	.short	(.L_41 - .L_40)


	//   ....[0]....
.L_40:
        /*0078*/ 	.word	0xffffffff


	//   ....[1]....
        /*007c*/ 	.word	0xffffffff


	//   ....[2]....
        /*0080*/ 	.word	0xffffffff


	//   ....[3]....
        /*0084*/ 	.word	0xffffffff


	//   ....[4]....
        /*0088*/ 	.word	0xffffffff


	//   ....[5]....
        /*008c*/ 	.word	0xffffffff


	//   ....[6]....
        /*0090*/ 	.word	0xffffffff


	//   ....[7]....
        /*0094*/ 	.word	0xffffffff


	//   ....[8]....
        /*0098*/ 	.word	0xffffffff


	//   ....[9]....
        /*009c*/ 	.word	0xffffffff


	//   ....[10]....
        /*00a0*/ 	.word	0xffffffff


	//   ....[11]....
        /*00a4*/ 	.word	0xffffffff


	//   ....[12]....
        /*00a8*/ 	.word	0xffffffff


	//----- nvinfo : EIATTR_COOP_GROUP_INSTR_OFFSETS
	.align		4
.L_41:
        /*00ac*/ 	.byte	0x04, 0x28
        /*00ae*/ 	.short	(.L_43 - .L_42)


	//   ....[0]....
.L_42:
        /*00b0*/ 	.word	0x00000090


	//   ....[1]....
        /*00b4*/ 	.word	0x000004d0


	//   ....[2]....
        /*00b8*/ 	.word	0x00000680


	//   ....[3]....
        /*00bc*/ 	.word	0x00000820


	//   ....[4]....
        /*00c0*/ 	.word	0x00000920


	//   ....[5]....
        /*00c4*/ 	.word	0x00000a90


	//   ....[6]....
        /*00c8*/ 	.word	0x00000c30


	//   ....[7]....
        /*00cc*/ 	.word	0x00001d00


	//   ....[8]....
        /*00d0*/ 	.word	0x00002c00


	//   ....[9]....
        /*00d4*/ 	.word	0x00002e10


	//   ....[10]....
        /*00d8*/ 	.word	0x00002e40


	//   ....[11]....
        /*00dc*/ 	.word	0x00003870


	//   ....[12]....
        /*00e0*/ 	.word	0x00003aa0


	//----- nvinfo : EIATTR_VRC_CTA_INIT_COUNT
	.align		4
.L_43:
        /*00e4*/ 	.byte	0x02, 0x4a
        /*00e6*/ 	.byte	0x80
	.zero		1


	//----- nvinfo : EIATTR_SYSCALL_OFFSETS
	.align		4
        /*00e8*/ 	.byte	0x04, 0x46
        /*00ea*/ 	.short	(.L_45 - .L_44)


	//   ....[0]....
.L_44:
        /*00ec*/ 	.word	0x00005410


	//   ....[1]....
        /*00f0*/ 	.word	0x00005500


	//   ....[2]....
        /*00f4*/ 	.word	0x00005c70


	//   ....[3]....
        /*00f8*/ 	.word	0x000063f0


	//   ....[4]....
        /*00fc*/ 	.word	0x00006b40


	//   ....[5]....
        /*0100*/ 	.word	0x00007290


	//----- nvinfo : EIATTR_MBARRIER_INSTR_OFFSETS
	.align		4
.L_45:
        /*0104*/ 	.byte	0x04, 0x39
        /*0106*/ 	.short	(.L_47 - .L_46)


	//   ....[0]....
.L_46:
        /*0108*/ 	.word	0x000005b0
        /*010c*/ 	.word	0x000000ff
        /*0110*/ 	.word	0x00000000
        /*0114*/ 	.short	0x0100
        /*0116*/ 	.byte	0x05
	.zero		1


	//   ....[1]....
        /*0118*/ 	.word	0x000005c0
        /*011c*/ 	.word	0x000000ff
        /*0120*/ 	.word	0x00000030
        /*0124*/ 	.short	0x0100
        /*0126*/ 	.byte	0x05
	.zero		1


	//   ....[2]....
        /*0128*/ 	.word	0x000005d0
        /*012c*/ 	.word	0x000000ff
        /*0130*/ 	.word	0x00000008
        /*0134*/ 	.short	0x0100
        /*0136*/ 	.byte	0x05
	.zero		1


	//   ....[3]....
        /*0138*/ 	.word	0x000005e0
        /*013c*/ 	.word	0x000000ff
        /*0140*/ 	.word	0x00000038
        /*0144*/ 	.short	0x0100
        /*0146*/ 	.byte	0x05
	.zero		1


	//   ....[4]....
        /*0148*/ 	.word	0x000005f0
        /*014c*/ 	.word	0x000000ff
        /*0150*/ 	.word	0x00000010
        /*0154*/ 	.short	0x0100
        /*0156*/ 	.byte	0x05
	.zero		1


	//   ....[5]....
        /*0158*/ 	.word	0x00000600
        /*015c*/ 	.word	0x000000ff
        /*0160*/ 	.word	0x00000040
        /*0164*/ 	.short	0x0100
        /*0166*/ 	.byte	0x05
	.zero		1


	//   ....[6]....
        /*0168*/ 	.word	0x00000610
        /*016c*/ 	.word	0x000000ff
        /*0170*/ 	.word	0x00000018
        /*0174*/ 	.short	0x0100
        /*0176*/ 	.byte	0x05
	.zero		1


	//   ....[7]....
        /*0178*/ 	.word	0x00000620
        /*017c*/ 	.word	0x000000ff
        /*0180*/ 	.word	0x00000048
        /*0184*/ 	.short	0x0100
        /*0186*/ 	.byte	0x05
	.zero		1


	//   ....[8]....
        /*0188*/ 	.word	0x00000630
        /*018c*/ 	.word	0x000000ff
        /*0190*/ 	.word	0x00000020
        /*0194*/ 	.short	0x0100
        /*0196*/ 	.byte	0x05
	.zero		1


	//   ....[9]....
        /*0198*/ 	.word	0x00000640
        /*019c*/ 	.word	0x000000ff
        /*01a0*/ 	.word	0x00000050
        /*01a4*/ 	.short	0x0100
        /*01a6*/ 	.byte	0x05
	.zero		1


	//   ....[10]....
        /*01a8*/ 	.word	0x00000650
        /*01ac*/ 	.word	0x000000ff
        /*01b0*/ 	.word	0x00000028
        /*01b4*/ 	.short	0x0100
        /*01b6*/ 	.byte	0x05
	.zero		1


	//   ....[11]....
        /*01b8*/ 	.word	0x00000660
        /*01bc*/ 	.word	0x000000ff
        /*01c0*/ 	.word	0x00000058
        /*01c4*/ 	.short	0x0100
        /*01c6*/ 	.byte	0x05
	.zero		1


	//   ....[12]....
        /*01c8*/ 	.word	0x00000790
        /*01cc*/ 	.word	0x000000ff
        /*01d0*/ 	.word	0x00000060
        /*01d4*/ 	.short	0x0100
        /*01d6*/ 	.byte	0x07
	.zero		1


	//   ....[13]....
        /*01d8*/ 	.word	0x000007a0
        /*01dc*/ 	.word	0x000000ff
        /*01e0*/ 	.word	0x00000080
        /*01e4*/ 	.short	0x0100
        /*01e6*/ 	.byte	0x07
	.zero		1


	//   ....[14]....
        /*01e8*/ 	.word	0x000007b0
        /*01ec*/ 	.word	0x000000ff
        /*01f0*/ 	.word	0x00000068
        /*01f4*/ 	.short	0x0100
        /*01f6*/ 	.byte	0x07
	.zero		1


	//   ....[15]....
        /*01f8*/ 	.word	0x000007c0
        /*01fc*/ 	.word	0x000000ff
        /*0200*/ 	.word	0x00000088
        /*0204*/ 	.short	0x0100
        /*0206*/ 	.byte	0x07
	.zero		1


	//   ....[16]....
        /*0208*/ 	.word	0x000007d0
        /*020c*/ 	.word	0x000000ff
        /*0210*/ 	.word	0x00000070
        /*0214*/ 	.short	0x0100
        /*0216*/ 	.byte	0x07
	.zero		1


	//   ....[17]....
        /*0218*/ 	.word	0x000007e0
        /*021c*/ 	.word	0x000000ff
        /*0220*/ 	.word	0x00000090
        /*0224*/ 	.short	0x0100
        /*0226*/ 	.byte	0x07
	.zero		1


	//   ....[18]....
        /*0228*/ 	.word	0x000007f0
        /*022c*/ 	.word	0x000000ff
        /*0230*/ 	.word	0x00000078
        /*0234*/ 	.short	0x0100
        /*0236*/ 	.byte	0x07
	.zero		1


	//   ....[19]....
        /*0238*/ 	.word	0x00000800
        /*023c*/ 	.word	0x000000ff
        /*0240*/ 	.word	0x00000098
        /*0244*/ 	.short	0x0100
        /*0246*/ 	.byte	0x07
	.zero		1


	//   ....[20]....
        /*0248*/ 	.word	0x000008f0
        /*024c*/ 	.word	0x000000ff
        /*0250*/ 	.word	0x000000a0
        /*0254*/ 	.short	0x0100
        /*0256*/ 	.byte	0x05
	.zero		1


	//   ....[21]....
        /*0258*/ 	.word	0x00000900
        /*025c*/ 	.word	0x000000ff
        /*0260*/ 	.word	0x000000a8
        /*0264*/ 	.short	0x0100
        /*0266*/ 	.byte	0x05
	.zero		1


	//   ....[22]....
        /*0268*/ 	.word	0x00000a40
        /*026c*/ 	.word	0x000000ff
        /*0270*/ 	.word	0x000000b0
        /*0274*/ 	.short	0x0100
        /*0276*/ 	.byte	0x05
	.zero		1


	//   ....[23]....
        /*0278*/ 	.word	0x00000a50
        /*027c*/ 	.word	0x000000ff
        /*0280*/ 	.word	0x000000c0
        /*0284*/ 	.short	0x0100
        /*0286*/ 	.byte	0x05
	.zero		1


	//   ....[24]....
        /*0288*/ 	.word	0x00000a60
        /*028c*/ 	.word	0x000000ff
        /*0290*/ 	.word	0x000000b8
        /*0294*/ 	.short	0x0100
        /*0296*/ 	.byte	0x05
	.zero		1


	//   ....[25]....
        /*0298*/ 	.word	0x00000a70
        /*029c*/ 	.word	0x000000ff
        /*02a0*/ 	.word	0x000000c8
        /*02a4*/ 	.short	0x0100
        /*02a6*/ 	.byte	0x05
	.zero		1


	//   ....[26]....
        /*02a8*/ 	.word	0x00000ba0
        /*02ac*/ 	.word	0x000000ff
        /*02b0*/ 	.word	0x000000d0
        /*02b4*/ 	.short	0x0100
        /*02b6*/ 	.byte	0x07
	.zero		1


	//   ....[27]....
        /*02b8*/ 	.word	0x00000bb0
        /*02bc*/ 	.word	0x000000ff
        /*02c0*/ 	.word	0x000000f0
        /*02c4*/ 	.short	0x0100
        /*02c6*/ 	.byte	0x07
	.zero		1


	//   ....[28]....
        /*02c8*/ 	.word	0x00000bc0
        /*02cc*/ 	.word	0x000000ff
        /*02d0*/ 	.word	0x000000d8
        /*02d4*/ 	.short	0x0100
        /*02d6*/ 	.byte	0x07
	.zero		1


	//   ....[29]....
        /*02d8*/ 	.word	0x00000bd0
        /*02dc*/ 	.word	0x000000ff
        /*02e0*/ 	.word	0x000000f8
        /*02e4*/ 	.short	0x0100
        /*02e6*/ 	.byte	0x07
	.zero		1


	//   ....[30]....
        /*02e8*/ 	.word	0x00000be0
        /*02ec*/ 	.word	0x000000ff
        /*02f0*/ 	.word	0x000000e0
        /*02f4*/ 	.short	0x0100
        /*02f6*/ 	.byte	0x07
	.zero		1


	//   ....[31]....
        /*02f8*/ 	.word	0x00000bf0
        /*02fc*/ 	.word	0x000000ff
        /*0300*/ 	.word	0x00000100
        /*0304*/ 	.short	0x0100
        /*0306*/ 	.byte	0x07
	.zero		1


	//   ....[32]....
        /*0308*/ 	.word	0x00000c00
        /*030c*/ 	.word	0x000000ff
        /*0310*/ 	.word	0x000000e8
        /*0314*/ 	.short	0x0100
        /*0316*/ 	.byte	0x07
	.zero		1


	//   ....[33]....
        /*0318*/ 	.word	0x00000c10
        /*031c*/ 	.word	0x000000ff
        /*0320*/ 	.word	0x00000108
        /*0324*/ 	.short	0x0100
        /*0326*/ 	.byte	0x07
	.zero		1


	//   ....[34]....
        /*0328*/ 	.word	0x00000d00
        /*032c*/ 	.word	0x000000ff
        /*0330*/ 	.word	0x00000110
        /*0334*/ 	.short	0x0100
        /*0336*/ 	.byte	0x05
	.zero		1


	//   ....[35]....
        /*0338*/ 	.word	0x00000d10
        /*033c*/ 	.word	0x000000ff
        /*0340*/ 	.word	0x00000120
        /*0344*/ 	.short	0x0100
        /*0346*/ 	.byte	0x05
	.zero		1


	//   ....[36]....
        /*0348*/ 	.word	0x00000d20
        /*034c*/ 	.word	0x000000ff
        /*0350*/ 	.word	0x00000118
        /*0354*/ 	.short	0x0100
        /*0356*/ 	.byte	0x05
	.zero		1


	//   ....[37]....
        /*0358*/ 	.word	0x00000d30
        /*035c*/ 	.word	0x000000ff
        /*0360*/ 	.word	0x00000128
        /*0364*/ 	.short	0x0100
        /*0366*/ 	.byte	0x05
	.zero		1


	//   ....[38]....
        /*0368*/ 	.word	0x00001600
        /*036c*/ 	.word	0x00000002
        /*0370*/ 	.word	0x00000120
        /*0374*/ 	.short	0x010a
        /*0376*/ 	.byte	0xff
	.zero		1


	//   ....[39]....
        /*0378*/ 	.word	0x00001630
        /*037c*/ 	.word	0x00000002
        /*0380*/ 	.word	0x00000110
        /*0384*/ 	.short	0x0101
        /*0386*/ 	.byte	0xff
	.zero		1


	//   ....[40]....
        /*0388*/ 	.word	0x00001700
        /*038c*/ 	.word	0x000000ff
        /*0390*/ 	.word	0x00000030
        /*0394*/ 	.short	0x010a
        /*0396*/ 	.byte	0x08
	.zero		1


	//   ....[41]....
        /*0398*/ 	.word	0x000017a0
        /*039c*/ 	.word	0x000000ff
        /*03a0*/ 	.word	0x00000030
        /*03a4*/ 	.short	0x010a
        /*03a6*/ 	.byte	0x21
	.zero		1


	//   ....[42]....
        /*03a8*/ 	.word	0x000018f0
        /*03ac*/ 	.word	0x000000ff
        /*03b0*/ 	.word	0x00000030
        /*03b4*/ 	.short	0x010a
        /*03b6*/ 	.byte	0x08
	.zero		1


	//   ....[43]....
        /*03b8*/ 	.word	0x00001a00
        /*03bc*/ 	.word	0x000000ff
        /*03c0*/ 	.word	0x000000a8
        /*03c4*/ 	.short	0x0101
        /*03c6*/ 	.byte	0x04
	.zero		1


	//   ....[44]....
        /*03c8*/ 	.word	0x00001a20
        /*03cc*/ 	.word	0x000000ff
        /*03d0*/ 	.word	0x00000030
        /*03d4*/ 	.short	0x010a
        /*03d6*/ 	.byte	0x08
	.zero		1


	//   ....[45]....
        /*03d8*/ 	.word	0x00001aa0
        /*03dc*/ 	.word	0x000000ff
        /*03e0*/ 	.word	0x00000030
        /*03e4*/ 	.short	0x010a
        /*03e6*/ 	.byte	0x11
	.zero		1


	//   ....[46]....
        /*03e8*/ 	.word	0x00001bf0
        /*03ec*/ 	.word	0x000000ff
        /*03f0*/ 	.word	0x00000030
        /*03f4*/ 	.short	0x010a
        /*03f6*/ 	.byte	0x08
	.zero		1


	//   ....[47]....
        /*03f8*/ 	.word	0x00001d30
        /*03fc*/ 	.word	0x00000002
        /*0400*/ 	.word	0x000000b0
        /*0404*/ 	.short	0x010a
        /*0406*/ 	.byte	0xff
	.zero		1


	//   ....[48]....
        /*0408*/ 	.word	0x00001df0
        /*040c*/ 	.word	0x00000002
        /*0410*/ 	.word	0x00000000
        /*0414*/ 	.short	0x0101
        /*0416*/ 	.byte	0xff
	.zero		1


	//   ....[49]....
        /*0418*/ 	.word	0x00002350
        /*041c*/ 	.word	0x000000ff
        /*0420*/ 	.word	0x00000000
        /*0424*/ 	.short	0x010a
        /*0426*/ 	.byte	0x05
	.zero		1


	//   ....[50]....
        /*0428*/ 	.word	0x000023e0
        /*042c*/ 	.word	0x000000ff
        /*0430*/ 	.word	0x00000000
        /*0434*/ 	.short	0x010a
        /*0436*/ 	.byte	0x05
	.zero		1


	//   ....[51]....
        /*0438*/ 	.word	0x00002470
        /*043c*/ 	.word	0x000000ff
        /*0440*/ 	.word	0x00000000
        /*0444*/ 	.short	0x010a
        /*0446*/ 	.byte	0x05
	.zero		1


	//   ....[52]....
        /*0448*/ 	.word	0x00002500
        /*044c*/ 	.word	0x000000ff
        /*0450*/ 	.word	0x00000000
        /*0454*/ 	.short	0x010a
        /*0456*/ 	.byte	0x05
	.zero		1


	//   ....[53]....
        /*0458*/ 	.word	0x00002590
        /*045c*/ 	.word	0x000000ff
        /*0460*/ 	.word	0x00000000
        /*0464*/ 	.short	0x010a
        /*0466*/ 	.byte	0x05
	.zero		1


	//   ....[54]....
        /*0468*/ 	.word	0x00002630
        /*046c*/ 	.word	0x00000000
        /*0470*/ 	.word	0x00000000
        /*0474*/ 	.short	0x010a
        /*0476*/ 	.byte	0xff
	.zero		1


	//   ....[55]....
        /*0478*/ 	.word	0x00002750
        /*047c*/ 	.word	0x00000000
        /*0480*/ 	.word	0x00000110
        /*0484*/ 	.short	0x010a
        /*0486*/ 	.byte	0xff
	.zero		1


	//   ....[56]....
        /*0488*/ 	.word	0x000027c0
        /*048c*/ 	.word	0x00000000
        /*0490*/ 	.word	0x00000000
        /*0494*/ 	.short	0x0101
        /*0496*/ 	.byte	0xff
	.zero		1


	//   ....[57]....
        /*0498*/ 	.word	0x000027e0
        /*049c*/ 	.word	0x000000ff
        /*04a0*/ 	.word	0x000000c0
        /*04a4*/ 	.short	0x010a
        /*04a6*/ 	.byte	0x05
	.zero		1


	//   ....[58]....
        /*04a8*/ 	.word	0x00002900
        /*04ac*/ 	.word	0x00000000
        /*04b0*/ 	.word	0x000000b0
        /*04b4*/ 	.short	0x010a
        /*04b6*/ 	.byte	0xff
	.zero		1


	//   ....[59]....
        /*04b8*/ 	.word	0x00002a00
        /*04bc*/ 	.word	0x00000000
        /*04c0*/ 	.word	0x00000000
        /*04c4*/ 	.short	0x0101
        /*04c6*/ 	.byte	0xff
	.zero		1


	//   ....[60]....
        /*04c8*/ 	.word	0x00002a90
        /*04cc*/ 	.word	0x000000ff
        /*04d0*/ 	.word	0x000000c0
        /*04d4*/ 	.short	0x0106
        /*04d6*/ 	.byte	0x05
	.zero		1


	//   ....[61]....
        /*04d8*/ 	.word	0x00002ab0
        /*04dc*/ 	.word	0x000000ff
        /*04e0*/ 	.word	0x000000c0
        /*04e4*/ 	.short	0x010a
        /*04e6*/ 	.byte	0x05
	.zero		1


	//   ....[62]....
        /*04e8*/ 	.word	0x00002b40
        /*04ec*/ 	.word	0x000000ff
        /*04f0*/ 	.word	0x000000c0
        /*04f4*/ 	.short	0x0106
        /*04f6*/ 	.byte	0x04
	.zero		1


	//   ....[63]....
        /*04f8*/ 	.word	0x00002b80
        /*04fc*/ 	.word	0x00000000
        /*0500*/ 	.word	0x000000c0
        /*0504*/ 	.short	0x010a
        /*0506*/ 	.byte	0xff
	.zero		1


	//   ....[64]....
        /*0508*/ 	.word	0x000030c0
        /*050c*/ 	.word	0x00000000
        /*0510*/ 	.word	0x000000b0
        /*0514*/ 	.short	0x010a
        /*0516*/ 	.byte	0xff
	.zero		1


	//   ....[65]....
        /*0518*/ 	.word	0x000031d0
        /*051c*/ 	.word	0x00000003
        /*0520*/ 	.word	0x00000000
        /*0524*/ 	.short	0x0101
        /*0526*/ 	.byte	0xff
	.zero		1


	//   ....[66]....
        /*0528*/ 	.word	0x000031e0
        /*052c*/ 	.word	0x000000ff
        /*0530*/ 	.word	0x00000000
        /*0534*/ 	.short	0x010a
        /*0536*/ 	.byte	0x06
	.zero		1


	//   ....[67]....
        /*0538*/ 	.word	0x00003200
        /*053c*/ 	.word	0x000000ff
        /*0540*/ 	.word	0x000000f0
        /*0544*/ 	.short	0x010a
        /*0546*/ 	.byte	0x07
	.zero		1


	//   ....[68]....
        /*0548*/ 	.word	0x000032d0
        /*054c*/ 	.word	0x000000ff
        /*0550*/ 	.word	0x00000000
        /*0554*/ 	.short	0x010a
        /*0556*/ 	.byte	0x06
	.zero		1


	//   ....[69]....
        /*0558*/ 	.word	0x00003400
        /*055c*/ 	.word	0x000000ff
        /*0560*/ 	.word	0x00000000
        /*0564*/ 	.short	0x010a
        /*0566*/ 	.byte	0x1a
	.zero		1


	//   ....[70]....
        /*0568*/ 	.word	0x000036a0
        /*056c*/ 	.word	0x000000ff
        /*0570*/ 	.word	0x00000000
        /*0574*/ 	.short	0x010a
        /*0576*/ 	.byte	0x06
	.zero		1


	//   ....[71]....
        /*0578*/ 	.word	0x00003730
        /*057c*/ 	.word	0x000000ff
        /*0580*/ 	.word	0x00000000
        /*0584*/ 	.short	0x010a
        /*0586*/ 	.byte	0x06
	.zero		1


	//   ....[72]....
        /*0588*/ 	.word	0x000037c0
        /*058c*/ 	.word	0x000000ff
        /*0590*/ 	.word	0x00000000
        /*0594*/ 	.short	0x010a
        /*0596*/ 	.byte	0x06
	.zero		1


	//   ....[73]....
        /*0598*/ 	.word	0x00003850
        /*059c*/ 	.word	0x000000ff
        /*05a0*/ 	.word	0x00000000
        /*05a4*/ 	.short	0x010a
        /*05a6*/ 	.byte	0x07
	.zero		1


	//   ....[74]....
        /*05a8*/ 	.word	0x00003cc0
        /*05ac*/ 	.word	0x00000000
        /*05b0*/ 	.word	0x000000b0
        /*05b4*/ 	.short	0x010a
        /*05b6*/ 	.byte	0xff
	.zero		1


	//   ....[75]....
        /*05b8*/ 	.word	0x00003d80
        /*05bc*/ 	.word	0x00000000
        /*05c0*/ 	.word	0x00000000
        /*05c4*/ 	.short	0x0101
        /*05c6*/ 	.byte	0xff
	.zero		1


	//   ....[76]....
        /*05c8*/ 	.word	0x000040a0
        /*05cc*/ 	.word	0x000000ff
        /*05d0*/ 	.word	0x000000a8
        /*05d4*/ 	.short	0x010a
        /*05d6*/ 	.byte	0x07
	.zero		1


	//   ....[77]....
        /*05d8*/ 	.word	0x00004290
        /*05dc*/ 	.word	0x000000ff
        /*05e0*/ 	.word	0x00000080
        /*05e4*/ 	.short	0x010a
        /*05e6*/ 	.byte	0x07
	.zero		1


	//   ....[78]....
        /*05e8*/ 	.word	0x00004400
        /*05ec*/ 	.word	0x000000ff
        /*05f0*/ 	.word	0x00000060
        /*05f4*/ 	.short	0x010b
        /*05f6*/ 	.byte	0x07
	.zero		1


	//   ....[79]....
        /*05f8*/ 	.word	0x00004410
        /*05fc*/ 	.word	0x000000ff
        /*0600*/ 	.word	0x00000000
        /*0604*/ 	.short	0x0101
        /*0606*/ 	.byte	0x08
	.zero		1


	//   ....[80]....
        /*0608*/ 	.word	0x00004420
        /*060c*/ 	.word	0x000000ff
        /*0610*/ 	.word	0x00000088
        /*0614*/ 	.short	0x010a
        /*0616*/ 	.byte	0x07
	.zero		1


	//   ....[81]....
        /*0618*/ 	.word	0x00004570
        /*061c*/ 	.word	0x000000ff
        /*0620*/ 	.word	0x00000068
        /*0624*/ 	.short	0x010b
        /*0626*/ 	.byte	0x07
	.zero		1


	//   ....[82]....
        /*0628*/ 	.word	0x00004580
        /*062c*/ 	.word	0x000000ff
        /*0630*/ 	.word	0x00000000
        /*0634*/ 	.short	0x0101
        /*0636*/ 	.byte	0x08
	.zero		1


	//   ....[83]....
        /*0638*/ 	.word	0x00004590
        /*063c*/ 	.word	0x000000ff
        /*0640*/ 	.word	0x00000090
        /*0644*/ 	.short	0x010a
        /*0646*/ 	.byte	0x07
	.zero		1


	//   ....[84]....
        /*0648*/ 	.word	0x00004710
        /*064c*/ 	.word	0x000000ff
        /*0650*/ 	.word	0x00000070
        /*0654*/ 	.short	0x010b
        /*0656*/ 	.byte	0x07
	.zero		1


	//   ....[85]....
        /*0658*/ 	.word	0x00004750
        /*065c*/ 	.word	0x000000ff
        /*0660*/ 	.word	0x00000000
        /*0664*/ 	.short	0x0101
        /*0666*/ 	.byte	0x08
	.zero		1


	//   ....[86]....
        /*0668*/ 	.word	0x00004790
        /*066c*/ 	.word	0x000000ff
        /*0670*/ 	.word	0x00000098
        /*0674*/ 	.short	0x010a
        /*0676*/ 	.byte	0x07
	.zero		1


	//   ....[87]....
        /*0678*/ 	.word	0x000049d0
        /*067c*/ 	.word	0x000000ff
        /*0680*/ 	.word	0x00000078
        /*0684*/ 	.short	0x010b
        /*0686*/ 	.byte	0x07
	.zero		1


	//   ....[88]....
        /*0688*/ 	.word	0x000049f0
        /*068c*/ 	.word	0x000000ff
        /*0690*/ 	.word	0x00000000
        /*0694*/ 	.short	0x0101
        /*0696*/ 	.byte	0x0d
	.zero		1


	//   ....[89]....
        /*0698*/ 	.word	0x00004a20
        /*069c*/ 	.word	0x000000ff
        /*06a0*/ 	.word	0x00000080
        /*06a4*/ 	.short	0x010a
        /*06a6*/ 	.byte	0x07
	.zero		1


	//   ....[90]....
        /*06a8*/ 	.word	0x00004a40
        /*06ac*/ 	.word	0x000000ff
        /*06b0*/ 	.word	0x00000088
        /*06b4*/ 	.short	0x010a
        /*06b6*/ 	.byte	0x07
	.zero		1


	//   ....[91]....
        /*06b8*/ 	.word	0x00004a60
        /*06bc*/ 	.word	0x000000ff
        /*06c0*/ 	.word	0x00000090
        /*06c4*/ 	.short	0x010a
        /*06c6*/ 	.byte	0x07
	.zero		1


	//   ....[92]....
        /*06c8*/ 	.word	0x00004aa0
        /*06cc*/ 	.word	0x00000000
        /*06d0*/ 	.word	0x00000098
        /*06d4*/ 	.short	0x010a
        /*06d6*/ 	.byte	0xff
	.zero		1


	//   ....[93]....
        /*06d8*/ 	.word	0x00004dd0
        /*06dc*/ 	.word	0x00000000
        /*06e0*/ 	.word	0x000000b0
        /*06e4*/ 	.short	0x010a
        /*06e6*/ 	.byte	0xff
	.zero		1


	//   ....[94]....
        /*06e8*/ 	.word	0x00004ee0
        /*06ec*/ 	.word	0x00000000
        /*06f0*/ 	.word	0x00000000
        /*06f4*/ 	.short	0x0101
        /*06f6*/ 	.byte	0xff
	.zero		1


	//   ....[95]....
        /*06f8*/ 	.word	0x00005930
        /*06fc*/ 	.word	0x000000ff
        /*0700*/ 	.word	0x00000060
        /*0704*/ 	.short	0x010a
        /*0706*/ 	.byte	0x30
	.zero		1


	//   ....[96]....
        /*0708*/ 	.word	0x00005970
        /*070c*/ 	.word	0x00000054
        /*0710*/ 	.word	0x000000d0
        /*0714*/ 	.short	0x010a
        /*0716*/ 	.byte	0xff
	.zero		1


	//   ....[97]....
        /*0718*/ 	.word	0x00005a60
        /*071c*/ 	.word	0x000000ff
        /*0720*/ 	.word	0x00000060
        /*0724*/ 	.short	0x010a
        /*0726*/ 	.byte	0x30
	.zero		1


	//   ....[98]....
        /*0728*/ 	.word	0x00005b50
        /*072c*/ 	.word	0x00000054
        /*0730*/ 	.word	0x000000d0
        /*0734*/ 	.short	0x010a
        /*0736*/ 	.byte	0xff
	.zero		1


	//   ....[99]....
        /*0738*/ 	.word	0x00006120
        /*073c*/ 	.word	0x00000000
        /*0740*/ 	.word	0x00000000
        /*0744*/ 	.short	0x0101
        /*0746*/ 	.byte	0xff
	.zero		1


	//   ....[100]....
        /*0748*/ 	.word	0x00006130
        /*074c*/ 	.word	0x00000002
        /*0750*/ 	.word	0x00000060
        /*0754*/ 	.short	0x010a
        /*0756*/ 	.byte	0xff
	.zero		1


	//   ....[101]....
        /*0758*/ 	.word	0x00006210
        /*075c*/ 	.word	0x00000002
        /*0760*/ 	.word	0x00000060
        /*0764*/ 	.short	0x010a
        /*0766*/ 	.byte	0xff
	.zero		1


	//   ....[102]....
        /*0768*/ 	.word	0x00006870
        /*076c*/ 	.word	0x00000010
        /*0770*/ 	.word	0x00000000
        /*0774*/ 	.short	0x0101
        /*0776*/ 	.byte	0xff
	.zero		1


	//   ....[103]....
        /*0778*/ 	.word	0x00006890
        /*077c*/ 	.word	0x00000000
        /*0780*/ 	.word	0x00000060
        /*0784*/ 	.short	0x010a
        /*0786*/ 	.byte	0xff
	.zero		1


	//   ....[104]....
        /*0788*/ 	.word	0x00006960
        /*078c*/ 	.word	0x00000000
        /*0790*/ 	.word	0x00000060
        /*0794*/ 	.short	0x010a
        /*0796*/ 	.byte	0xff
	.zero		1


	//   ....[105]....
        /*0798*/ 	.word	0x00006fc0
        /*079c*/ 	.word	0x00000010
        /*07a0*/ 	.word	0x00000000
        /*07a4*/ 	.short	0x0101
        /*07a6*/ 	.byte	0xff
	.zero		1


	//   ....[106]....
        /*07a8*/ 	.word	0x00006fe0
        /*07ac*/ 	.word	0x00000000
        /*07b0*/ 	.word	0x00000060
        /*07b4*/ 	.short	0x010a
        /*07b6*/ 	.byte	0xff
	.zero		1


	//   ....[107]....
        /*07b8*/ 	.word	0x000070b0
        /*07bc*/ 	.word	0x00000000
        /*07c0*/ 	.word	0x00000060
        /*07c4*/ 	.short	0x010a
        /*07c6*/ 	.byte	0xff
	.zero		1


	//   ....[108]....
        /*07c8*/ 	.word	0x00007330
        /*07cc*/ 	.word	0x000000ff
        /*07d0*/ 	.word	0x00000000
        /*07d4*/ 	.short	0x0101
        /*07d6*/ 	.byte	0x05
	.zero		1


	//   ....[109]....
        /*07d8*/ 	.word	0x00007770
        /*07dc*/ 	.word	0x00000000
        /*07e0*/ 	.word	0x00000000
        /*07e4*/ 	.short	0x0101
        /*07e6*/ 	.byte	0xff
	.zero		1


	//   ....[110]....
        /*07e8*/ 	.word	0x000079e0
        /*07ec*/ 	.word	0x000000ff
        /*07f0*/ 	.word	0x00000000
        /*07f4*/ 	.short	0x0101
        /*07f6*/ 	.byte	0x04
	.zero		1


	//   ....[111]....
        /*07f8*/ 	.word	0x00007a00
        /*07fc*/ 	.word	0x00000002
        /*0800*/ 	.word	0x00000120
        /*0804*/ 	.short	0x010a
        /*0806*/ 	.byte	0xff
	.zero		1


	//   ....[112]....
        /*0808*/ 	.word	0x00007a60
        /*080c*/ 	.word	0x00000002
        /*0810*/ 	.word	0x00000030
        /*0814*/ 	.short	0x010a
        /*0816*/ 	.byte	0xff
	.zero		1


	//   ....[113]....
        /*0818*/ 	.word	0x00007ac0
        /*081c*/ 	.word	0x00000002
        /*0820*/ 	.word	0x00000030
        /*0824*/ 	.short	0x010a
        /*0826*/ 	.byte	0xff
	.zero		1


	//   ....[114]....
        /*0828*/ 	.word	0x00007b10
        /*082c*/ 	.word	0x00000002
        /*0830*/ 	.word	0x000000b0
        /*0834*/ 	.short	0x010a
        /*0836*/ 	.byte	0xff
	.zero		1


	//   ....[115]....
        /*0838*/ 	.word	0x00007b70
        /*083c*/ 	.word	0x00000000
        /*0840*/ 	.word	0x00000000
        /*0844*/ 	.short	0x010a
        /*0846*/ 	.byte	0xff
	.zero		1


	//   ....[116]....
        /*0848*/ 	.word	0x00007bd0
        /*084c*/ 	.word	0x00000000
        /*0850*/ 	.word	0x00000000
        /*0854*/ 	.short	0x010a
        /*0856*/ 	.byte	0xff
	.zero		1


	//   ....[117]....
        /*0858*/ 	.word	0x00007c30
        /*085c*/ 	.word	0x00000000
        /*0860*/ 	.word	0x00000000
        /*0864*/ 	.short	0x010a
        /*0866*/ 	.byte	0xff
	.zero		1


	//   ....[118]....
        /*0868*/ 	.word	0x00007c90
        /*086c*/ 	.word	0x00000000
        /*0870*/ 	.word	0x00000000
        /*0874*/ 	.short	0x010a
        /*0876*/ 	.byte	0xff
	.zero		1


	//   ....[119]....
        /*0878*/ 	.word	0x00007cf0
        /*087c*/ 	.word	0x00000000
        /*0880*/ 	.word	0x00000000
        /*0884*/ 	.short	0x010a
        /*0886*/ 	.byte	0xff
	.zero		1


	//   ....[120]....
        /*0888*/ 	.word	0x00007d40
        /*088c*/ 	.word	0x00000000
        /*0890*/ 	.word	0x00000110
        /*0894*/ 	.short	0x010a
        /*0896*/ 	.byte	0xff
	.zero		1


	//   ....[121]....
        /*0898*/ 	.word	0x00007da0
        /*089c*/ 	.word	0x00000000
        /*08a0*/ 	.word	0x000000c0
        /*08a4*/ 	.short	0x010a
        /*08a6*/ 	.byte	0xff
	.zero		1


	//   ....[122]....
        /*08a8*/ 	.word	0x00007df0
        /*08ac*/ 	.word	0x00000000
        /*08b0*/ 	.word	0x000000b0
        /*08b4*/ 	.short	0x010a
        /*08b6*/ 	.byte	0xff
	.zero		1


	//   ....[123]....
        /*08b8*/ 	.word	0x00007e50
        /*08bc*/ 	.word	0x00000000
        /*08c0*/ 	.word	0x000000c0
        /*08c4*/ 	.short	0x010a
        /*08c6*/ 	.byte	0xff
	.zero		1


	//   ....[124]....
        /*08c8*/ 	.word	0x00007ea0
        /*08cc*/ 	.word	0x00000000
        /*08d0*/ 	.word	0x000000b0
        /*08d4*/ 	.short	0x010a
        /*08d6*/ 	.byte	0xff
	.zero		1


	//   ....[125]....
        /*08d8*/ 	.word	0x00007f00
        /*08dc*/ 	.word	0x00000002
        /*08e0*/ 	.word	0x000000f0
        /*08e4*/ 	.short	0x010a
        /*08e6*/ 	.byte	0xff
	.zero		1


	//   ....[126]....
        /*08e8*/ 	.word	0x00007f60
        /*08ec*/ 	.word	0x00000000
        /*08f0*/ 	.word	0x00000000
        /*08f4*/ 	.short	0x010a
        /*08f6*/ 	.byte	0xff
	.zero		1


	//   ....[127]....
        /*08f8*/ 	.word	0x00007fc0
        /*08fc*/ 	.word	0x00000000
        /*0900*/ 	.word	0x00000000
        /*0904*/ 	.short	0x010a
        /*0906*/ 	.byte	0xff
	.zero		1


	//   ....[128]....
        /*0908*/ 	.word	0x00008020
        /*090c*/ 	.word	0x00000000
        /*0910*/ 	.word	0x00000000
        /*0914*/ 	.short	0x010a
        /*0916*/ 	.byte	0xff
	.zero		1


	//   ....[129]....
        /*0918*/ 	.word	0x00008080
        /*091c*/ 	.word	0x00000000
        /*0920*/ 	.word	0x00000000
        /*0924*/ 	.short	0x010a
        /*0926*/ 	.byte	0xff
	.zero		1


	//   ....[130]....
        /*0928*/ 	.word	0x000080e0
        /*092c*/ 	.word	0x00000000
        /*0930*/ 	.word	0x00000000
        /*0934*/ 	.short	0x010a
        /*0936*/ 	.byte	0xff
	.zero		1


	//   ....[131]....
        /*0938*/ 	.word	0x00008130
        /*093c*/ 	.word	0x00000000
        /*0940*/ 	.word	0x000000b0
        /*0944*/ 	.short	0x010a
        /*0946*/ 	.byte	0xff
	.zero		1


	//   ....[132]....
        /*0948*/ 	.word	0x00008190
        /*094c*/ 	.word	0x00000000
        /*0950*/ 	.word	0x000000a8
        /*0954*/ 	.short	0x010a
        /*0956*/ 	.byte	0xff
	.zero		1


	//   ....[133]....
        /*0958*/ 	.word	0x000081f0
        /*095c*/ 	.word	0x00000000
        /*0960*/ 	.word	0x00000080
        /*0964*/ 	.short	0x010a
        /*0966*/ 	.byte	0xff
	.zero		1


	//   ....[134]....
        /*0968*/ 	.word	0x00008250
        /*096c*/ 	.word	0x00000000
        /*0970*/ 	.word	0x00000088
        /*0974*/ 	.short	0x010a
        /*0976*/ 	.byte	0xff
	.zero		1


	//   ....[135]....
        /*0978*/ 	.word	0x000082b0
        /*097c*/ 	.word	0x00000000
        /*0980*/ 	.word	0x00000090
        /*0984*/ 	.short	0x010a
        /*0986*/ 	.byte	0xff
	.zero		1


	//   ....[136]....
        /*0988*/ 	.word	0x00008310
        /*098c*/ 	.word	0x00000000
        /*0990*/ 	.word	0x00000098
        /*0994*/ 	.short	0x010a
        /*0996*/ 	.byte	0xff
	.zero		1


	//   ....[137]....
        /*0998*/ 	.word	0x00008370
        /*099c*/ 	.word	0x00000000
        /*09a0*/ 	.word	0x00000080
        /*09a4*/ 	.short	0x010a
        /*09a6*/ 	.byte	0xff
	.zero		1


	//   ....[138]....
        /*09a8*/ 	.word	0x000083d0
        /*09ac*/ 	.word	0x00000000
        /*09b0*/ 	.word	0x00000088
        /*09b4*/ 	.short	0x010a
        /*09b6*/ 	.byte	0xff
	.zero		1


	//   ....[139]....
        /*09b8*/ 	.word	0x00008430
        /*09bc*/ 	.word	0x00000000
        /*09c0*/ 	.word	0x00000090
        /*09c4*/ 	.short	0x010a
        /*09c6*/ 	.byte	0xff
	.zero		1


	//   ....[140]....
        /*09c8*/ 	.word	0x00008480
        /*09cc*/ 	.word	0x00000000
        /*09d0*/ 	.word	0x000000b0
        /*09d4*/ 	.short	0x010a
        /*09d6*/ 	.byte	0xff
	.zero		1


	//   ....[141]....
        /*09d8*/ 	.word	0x000084e0
        /*09dc*/ 	.word	0x00000002
        /*09e0*/ 	.word	0x00000060
        /*09e4*/ 	.short	0x010a
        /*09e6*/ 	.byte	0xff
	.zero		1


	//   ....[142]....
        /*09e8*/ 	.word	0x00008530
        /*09ec*/ 	.word	0x00000054
        /*09f0*/ 	.word	0x000000d0
        /*09f4*/ 	.short	0x010a
        /*09f6*/ 	.byte	0xff
	.zero		1


	//   ....[143]....
        /*09f8*/ 	.word	0x00008580
        /*09fc*/ 	.word	0x00000002
        /*0a00*/ 	.word	0x00000060
        /*0a04*/ 	.short	0x010a
        /*0a06*/ 	.byte	0xff
	.zero		1


	//   ....[144]....
        /*0a08*/ 	.word	0x000085d0
        /*0a0c*/ 	.word	0x00000000
        /*0a10*/ 	.word	0x00000060
        /*0a14*/ 	.short	0x010a
        /*0a16*/ 	.byte	0xff
	.zero		1


	//   ....[145]....
        /*0a18*/ 	.word	0x00008620
        /*0a1c*/ 	.word	0x00000000
        /*0a20*/ 	.word	0x00000060
        /*0a24*/ 	.short	0x010a
        /*0a26*/ 	.byte	0xff
	.zero		1


	//----- nvinfo : EIATTR_NUM_MBARRIERS
	.align		4
.L_47:
        /*0a28*/ 	.byte	0x03, 0x38
        /*0a2a*/ 	.short	0x0026


	//----- nvinfo : EIATTR_EXIT_INSTR_OFFSETS
	.align		4
        /*0a2c*/ 	.byte	0x04, 0x1c
        /*0a2e*/ 	.short	(.L_49 - .L_48)


	//   ....[0]....
.L_48:
        /*0a30*/ 	.word	0x00002660


	//   ....[1]....
        /*0a34*/ 	.word	0x00002b50


	//   ....[2]....
        /*0a38*/ 	.word	0x00002bb0


	//   ....[3]....
        /*0a3c*/ 	.word	0x00003ab0


	//   ....[4]....
        /*0a40*/ 	.word	0x00004ad0


	//   ....[5]....
        /*0a44*/ 	.word	0x00004b10


	//   ....[6]....
        /*0a48*/ 	.word	0x000078d0


	//   ....[7]....
        /*0a4c*/ 	.word	0x00007950


	//   ....[8]....
        /*0a50*/ 	.word	0x00007980


	//   ....[9]....
        /*0a54*/ 	.word	0x000079f0


	//----- nvinfo : EIATTR_MAX_THREADS
	.align		4
.L_49:
        /*0a58*/ 	.byte	0x04, 0x05
        /*0a5a*/ 	.short	(.L_51 - .L_50)
.L_50:
        /*0a5c*/ 	.word	0x00000100
        /*0a60*/ 	.word	0x00000001
        /*0a64*/ 	.word	0x00000001


	//----- nvinfo : EIATTR_CRS_STACK_SIZE
	.align		4
.L_51:
        /*0a68*/ 	.byte	0x04, 0x1e
        /*0a6a*/ 	.short	(.L_53 - .L_52)
.L_52:
        /*0a6c*/ 	.word	0x00000000


	//----- nvinfo : EIATTR_CBANK_PARAM_SIZE
	.align		4
.L_53:
        /*0a70*/ 	.byte	0x03, 0x19
        /*0a72*/ 	.short	0x0800


	//----- nvinfo : EIATTR_PARAM_CBANK
	.align		4
        /*0a74*/ 	.byte	0x04, 0x0a
        /*0a76*/ 	.short	(.L_55 - .L_54)
	.align		4
.L_54:
        /*0a78*/ 	.word	index@(.nv.constant0._ZN7cutlass13device_kernelINS_4gemm6kernel13GemmUniversalIN4cute5tupleIJiiiiEEENS1_10collective13CollectiveMmaINS1_35MainloopSm100TmaUmmaWarpSpecializedILi6ELi2ELi4ENS5_IJNS4_1CILi1EEESB_SB_EEEEENS5_IJNSA_ILi128EEENSA_ILi64EEENSA_ILi32EEEEEEfNS5_IJlSB_lEEEfSI_NS4_8TiledMMAINS4_8MMA_AtomIJNS4_17SM100_MMA_TF32_SSINS_10tfloat32_tESM_fLi128ELi64ELNS4_4UMMA5MajorE0ELSO_0ELNSN_7ScaleInE0ELSP_0EEEEEENS4_6LayoutISC_NS5_IJNSA_ILi0EEEST_ST_EEEEENS5_IJNS4_10UnderscoreESW_SW_EEEEENS4_13SM90_TMA_LOADENS4_14ComposedLayoutINS4_7SwizzleILi3ELi4ELi3EEENS4_18smem_ptr_flag_bitsILi32EEENSS_INS5_IJNSA_ILi8EEESG_EEENS5_IJSG_SB_EEEEEEEvNS4_8identityESZ_S19_vS1A_EENS_8epilogue10collective18CollectiveEpilogueINS1C_23Sm100TmaWarpSpecializedILi4ELi2ELi16ELb1ELb0EEEJSH_NS5_IJNSS_ISE_SB_EENSS_INSA_ILi16EEESB_EEEEEfSI_fSI_NS1C_6fusion15FusionCallbacksIS1G_NS1L_17LinearCombinationIffffLNS_15FloatRoundStyleE2EEESH_S1K_JEEENS4_5SM1004TMEM4LOAD26SM100_TMEM_LOAD_32dp32b16xESZ_NS10_INS11_ILi2ELi4ELi3EEES14_NSS_INS5_IJS15_S1I_EEENS5_IJS1I_SB_EEEEEEENS4_39AutoVectorizingCopyWithAssumedAlignmentILi128EEENS4_14SM90_TMA_STOREES1Z_S21_S21_EEEvvEEEEvNT_6ParamsE)
        /*0a7c*/ 	.short	0x0380
        /*0a7e*/ 	.short	0x0800


	//----- nvinfo : EIATTR_SW_WAR
	.align		4
.L_55:
        /*0a80*/ 	.byte	0x04, 0x36
        /*0a82*/ 	.short	(.L_57 - .L_56)
.L_56:
        /*0a84*/ 	.word	0x00000008
.L_57:


//--------------------- .nv.callgraph             --------------------------
	.section	.nv.callgraph,"",@"SHT_CUDA_CALLGRAPH"
	.align	4
	.sectionentsize	8
	.align		4
        /*0000*/ 	.word	0x00000000
	.align		4
        /*0004*/ 	.word	0xffffffff
	.align		4
        /*0008*/ 	.word	index@(_ZN7cutlass13device_kernelINS_4gemm6kernel13GemmUniversalIN4cute5tupleIJiiiiEEENS1_10collective13CollectiveMmaINS1_35MainloopSm100TmaUmmaWarpSpecializedILi6ELi2ELi4ENS5_IJNS4_1CILi1EEESB_SB_EEEEENS5_IJNSA_ILi128EEENSA_ILi64EEENSA_ILi32EEEEEEfNS5_IJlSB_lEEEfSI_NS4_8TiledMMAINS4_8MMA_AtomIJNS4_17SM100_MMA_TF32_SSINS_10tfloat32_tESM_fLi128ELi64ELNS4_4UMMA5MajorE0ELSO_0ELNSN_7ScaleInE0ELSP_0EEEEEENS4_6LayoutISC_NS5_IJNSA_ILi0EEEST_ST_EEEEENS5_IJNS4_10UnderscoreESW_SW_EEEEENS4_13SM90_TMA_LOADENS4_14ComposedLayoutINS4_7SwizzleILi3ELi4ELi3EEENS4_18smem_ptr_flag_bitsILi32EEENSS_INS5_IJNSA_ILi8EEESG_EEENS5_IJSG_SB_EEEEEEEvNS4_8identityESZ_S19_vS1A_EENS_8epilogue10collective18CollectiveEpilogueINS1C_23Sm100TmaWarpSpecializedILi4ELi2ELi16ELb1ELb0EEEJSH_NS5_IJNSS_ISE_SB_EENSS_INSA_ILi16EEESB_EEEEEfSI_fSI_NS1C_6fusion15FusionCallbacksIS1G_NS1L_17LinearCombinationIffffLNS_15FloatRoundStyleE2EEESH_S1K_JEEENS4_5SM1004TMEM4LOAD26SM100_TMEM_LOAD_32dp32b16xESZ_NS10_INS11_ILi2ELi4ELi3EEES14_NSS_INS5_IJS15_S1I_EEENS5_IJS1I_SB_EEEEEEENS4_39AutoVectorizingCopyWithAssumedAlignmentILi128EEENS4_14SM90_TMA_STOREES1Z_S21_S21_EEEvvEEEEvNT_6ParamsE)
	.align		4
        /*000c*/ 	.word	index@(__assertfail)
	.align		4
        /*0010*/ 	.word	0x00000000
	.align		4
        /*0014*/ 	.word	0xfffffffe
	.align		4
        /*0018*/ 	.word	0x00000000
	.align		4
        /*001c*/ 	.word	0xfffffffd
	.align		4
        /*0020*/ 	.word	0x00000000
	.align		4
        /*0024*/ 	.word	0xfffffffc


//--------------------- .nv.constant4             --------------------------
	.section	.nv.constant4,"a",@progbits
	.align	8
	.align		8
.nv.constant4:
        /*0000*/ 	.dword	__assertfail
	.align		8
        /*0008*/ 	.dword	__unnamed_1
	.align		8
        /*0010*/ 	.dword	__unnamed_2
	.align		8
        /*0018*/ 	.dword	_ZN40_INTERNAL_e98cc559_4_k_cu_ce6e65ea_212294cuda3std3__45__cpo5beginE
	.align		8
        /*0020*/ 	.dword	_ZN40_INTERNAL_e98cc559_4_k_cu_ce6e65ea_212294cuda3std3__45__cpo3endE
	.align		8
        /*0028*/ 	.dword	_ZN40_INTERNAL_e98cc559_4_k_cu_ce6e65ea_212294cuda3std3__45__cpo6cbeginE
	.align		8
        /*0030*/ 	.dword	_ZN40_INTERNAL_e98cc559_4_k_cu_ce6e65ea_212294cuda3std3__45__cpo4cendE
	.align		8
        /*0038*/ 	.dword	_ZN40_INTERNAL_e98cc559_4_k_cu_ce6e65ea_212294cuda3std3__442_GLOBAL__N__e98cc559_4_k_cu_ce6e65ea_212296ignoreE
	.align		8
        /*0040*/ 	.dword	_ZN40_INTERNAL_e98cc559_4_k_cu_ce6e65ea_212294cuda3std3__419piecewise_constructE
	.align		8
        /*0048*/ 	.dword	_ZN40_INTERNAL_e98cc559_4_k_cu_ce6e65ea_212294cuda3std3__48in_placeE
	.align		8
        /*0050*/ 	.dword	_ZN40_INTERNAL_e98cc559_4_k_cu_ce6e65ea_212294cuda3std6ranges3__45__cpo4swapE
	.align		8
        /*0058*/ 	.dword	_ZN40_INTERNAL_e98cc559_4_k_cu_ce6e65ea_212294cuda3std6ranges3__45__cpo9iter_moveE
	.align		8
        /*0060*/ 	.dword	_ZN40_INTERNAL_e98cc559_4_k_cu_ce6e65ea_212294cute7productE
	.align		8
        /*0068*/ 	.dword	_ZN40_INTERNAL_e98cc559_4_k_cu_ce6e65ea_212294cute1_E
	.align		8
        /*0070*/ 	.dword	$str$25
	.align		8
        /*0078*/ 	.dword	$str$26
	.align		8
        /*0080*/ 	.dword	$str$27
	.align		8
        /*0088*/ 	.dword	$str$28


//--------------------- .text._ZN7cutlass13device_kernelINS_4gemm6kernel13GemmUniversalIN4cute5tupleIJiiiiEEENS1_10collective13CollectiveMmaINS1_35MainloopSm100TmaUmmaWarpSpecializedILi6ELi2ELi4ENS5_IJNS4_1CILi1EEESB_SB_EEEEENS5_IJNSA_ILi128EEENSA_ILi64EEENSA_ILi32EEEEEEfNS5_IJlSB_lEEEfSI_NS4_8TiledMMAINS4_8MMA_AtomIJNS4_17SM100_MMA_TF32_SSINS_10tfloat32_tESM_fLi128ELi64ELNS4_4UMMA5MajorE0ELSO_0ELNSN_7ScaleInE0ELSP_0EEEEEENS4_6LayoutISC_NS5_IJNSA_ILi0EEEST_ST_EEEEENS5_IJNS4_10UnderscoreESW_SW_EEEEENS4_13SM90_TMA_LOADENS4_14ComposedLayoutINS4_7SwizzleILi3ELi4ELi3EEENS4_18smem_ptr_flag_bitsILi32EEENSS_INS5_IJNSA_ILi8EEESG_EEENS5_IJSG_SB_EEEEEEEvNS4_8identityESZ_S19_vS1A_EENS_8epilogue10collective18CollectiveEpilogueINS1C_23Sm100TmaWarpSpecializedILi4ELi2ELi16ELb1ELb0EEEJSH_NS5_IJNSS_ISE_SB_EENSS_INSA_ILi16EEESB_EEEEEfSI_fSI_NS1C_6fusion15FusionCallbacksIS1G_NS1L_17LinearCombinationIffffLNS_15FloatRoundStyleE2EEESH_S1K_JEEENS4_5SM1004TMEM4LOAD26SM100_TMEM_LOAD_32dp32b16xESZ_NS10_INS11_ILi2ELi4ELi3EEES14_NSS_INS5_IJS15_S1I_EEENS5_IJS1I_SB_EEEEEEENS4_39AutoVectorizingCopyWithAssumedAlignmentILi128EEENS4_14SM90_TMA_STOREES1Z_S21_S21_EEEvvEEEEvNT_6ParamsE --------------------------
	.section	.text._ZN7cutlass13device_kernelINS_4gemm6kernel13GemmUniversalIN4cute5tupleIJiiiiEEENS1_10collective13CollectiveMmaINS1_35MainloopSm100TmaUmmaWarpSpecializedILi6ELi2ELi4ENS5_IJNS4_1CILi1EEESB_SB_EEEEENS5_IJNSA_ILi128EEENSA_ILi64EEENSA_ILi32EEEEEEfNS5_IJlSB_lEEEfSI_NS4_8TiledMMAINS4_8MMA_AtomIJNS4_17SM100_MMA_TF32_SSINS_10tfloat32_tESM_fLi128ELi64ELNS4_4UMMA5MajorE0ELSO_0ELNSN_7ScaleInE0ELSP_0EEEEEENS4_6LayoutISC_NS5_IJNSA_ILi0EEEST_ST_EEEEENS5_IJNS4_10UnderscoreESW_SW_EEEEENS4_13SM90_TMA_LOADENS4_14ComposedLayoutINS4_7SwizzleILi3ELi4ELi3EEENS4_18smem_ptr_flag_bitsILi32EEENSS_INS5_IJNSA_ILi8EEESG_EEENS5_IJSG_SB_EEEEEEEvNS4_8identityESZ_S19_vS1A_EENS_8epilogue10collective18CollectiveEpilogueINS1C_23Sm100TmaWarpSpecializedILi4ELi2ELi16ELb1ELb0EEEJSH_NS5_IJNSS_ISE_SB_EENSS_INSA_ILi16EEESB_EEEEEfSI_fSI_NS1C_6fusion15FusionCallbacksIS1G_NS1L_17LinearCombinationIffffLNS_15FloatRoundStyleE2EEESH_S1K_JEEENS4_5SM1004TMEM4LOAD26SM100_TMEM_LOAD_32dp32b16xESZ_NS10_INS11_ILi2ELi4ELi3EEES14_NSS_INS5_IJS15_S1I_EEENS5_IJS1I_SB_EEEEEEENS4_39AutoVectorizingCopyWithAssumedAlignmentILi128EEENS4_14SM90_TMA_STOREES1Z_S21_S21_EEEvvEEEEvNT_6ParamsE,"ax",@progbits
	.align	128
.text._ZN7cutlass13device_kernelINS_4gemm6kernel13GemmUniversalIN4cute5tupleIJiiiiEEENS1_10collective13CollectiveMmaINS1_35MainloopSm100TmaUmmaWarpSpecializedILi6ELi2ELi4ENS5_IJNS4_1CILi1EEESB_SB_EEEEENS5_IJNSA_ILi128EEENSA_ILi64EEENSA_ILi32EEEEEEfNS5_IJlSB_lEEEfSI_NS4_8TiledMMAINS4_8MMA_AtomIJNS4_17SM100_MMA_TF32_SSINS_10tfloat32_tESM_fLi128ELi64ELNS4_4UMMA5MajorE0ELSO_0ELNSN_7ScaleInE0ELSP_0EEEEEENS4_6LayoutISC_NS5_IJNSA_ILi0EEEST_ST_EEEEENS5_IJNS4_10UnderscoreESW_SW_EEEEENS4_13SM90_TMA_LOADENS4_14ComposedLayoutINS4_7SwizzleILi3ELi4ELi3EEENS4_18smem_ptr_flag_bitsILi32EEENSS_INS5_IJNSA_ILi8EEESG_EEENS5_IJSG_SB_EEEEEEEvNS4_8identityESZ_S19_vS1A_EENS_8epilogue10collective18CollectiveEpilogueINS1C_23Sm100TmaWarpSpecializedILi4ELi2ELi16ELb1ELb0EEEJSH_NS5_IJNSS_ISE_SB_EENSS_INSA_ILi16EEESB_EEEEEfSI_fSI_NS1C_6fusion15FusionCallbacksIS1G_NS1L_17LinearCombinationIffffLNS_15FloatRoundStyleE2EEESH_S1K_JEEENS4_5SM1004TMEM4LOAD26SM100_TMEM_LOAD_32dp32b16xESZ_NS10_INS11_ILi2ELi4ELi3EEES14_NSS_INS5_IJS15_S1I_EEENS5_IJS1I_SB_EEEEEEENS4_39AutoVectorizingCopyWithAssumedAlignmentILi128EEENS4_14SM90_TMA_STOREES1Z_S21_S21_EEEvvEEEEvNT_6ParamsE:
        .type           _ZN7cutlass13device_kernelINS_4gemm6kernel13GemmUniversalIN4cute5tupleIJiiiiEEENS1_10collective13CollectiveMmaINS1_35MainloopSm100TmaUmmaWarpSpecializedILi6ELi2ELi4ENS5_IJNS4_1CILi1EEESB_SB_EEEEENS5_IJNSA_ILi128EEENSA_ILi64EEENSA_ILi32EEEEEEfNS5_IJlSB_lEEEfSI_NS4_8TiledMMAINS4_8MMA_AtomIJNS4_17SM100_MMA_TF32_SSINS_10tfloat32_tESM_fLi128ELi64ELNS4_4UMMA5MajorE0ELSO_0ELNSN_7ScaleInE0ELSP_0EEEEEENS4_6LayoutISC_NS5_IJNSA_ILi0EEEST_ST_EEEEENS5_IJNS4_10UnderscoreESW_SW_EEEEENS4_13SM90_TMA_LOADENS4_14ComposedLayoutINS4_7SwizzleILi3ELi4ELi3EEENS4_18smem_ptr_flag_bitsILi32EEENSS_INS5_IJNSA_ILi8EEESG_EEENS5_IJSG_SB_EEEEEEEvNS4_8identityESZ_S19_vS1A_EENS_8epilogue10collective18CollectiveEpilogueINS1C_23Sm100TmaWarpSpecializedILi4ELi2ELi16ELb1ELb0EEEJSH_NS5_IJNSS_ISE_SB_EENSS_INSA_ILi16EEESB_EEEEEfSI_fSI_NS1C_6fusion15FusionCallbacksIS1G_NS1L_17LinearCombinationIffffLNS_15FloatRoundStyleE2EEESH_S1K_JEEENS4_5SM1004TMEM4LOAD26SM100_TMEM_LOAD_32dp32b16xESZ_NS10_INS11_ILi2ELi4ELi3EEES14_NSS_INS5_IJS15_S1I_EEENS5_IJS1I_SB_EEEEEEENS4_39AutoVectorizingCopyWithAssumedAlignmentILi128EEENS4_14SM90_TMA_STOREES1Z_S21_S21_EEEvvEEEEvNT_6ParamsE,@function
        .size           _ZN7cutlass13device_kernelINS_4gemm6kernel13GemmUniversalIN4cute5tupleIJiiiiEEENS1_10collective13CollectiveMmaINS1_35MainloopSm100TmaUmmaWarpSpecializedILi6ELi2ELi4ENS5_IJNS4_1CILi1EEESB_SB_EEEEENS5_IJNSA_ILi128EEENSA_ILi64EEENSA_ILi32EEEEEEfNS5_IJlSB_lEEEfSI_NS4_8TiledMMAINS4_8MMA_AtomIJNS4_17SM100_MMA_TF32_SSINS_10tfloat32_tESM_fLi128ELi64ELNS4_4UMMA5MajorE0ELSO_0ELNSN_7ScaleInE0ELSP_0EEEEEENS4_6LayoutISC_NS5_IJNSA_ILi0EEEST_ST_EEEEENS5_IJNS4_10UnderscoreESW_SW_EEEEENS4_13SM90_TMA_LOADENS4_14ComposedLayoutINS4_7SwizzleILi3ELi4ELi3EEENS4_18smem_ptr_flag_bitsILi32EEENSS_INS5_IJNSA_ILi8EEESG_EEENS5_IJSG_SB_EEEEEEEvNS4_8identityESZ_S19_vS1A_EENS_8epilogue10collective18CollectiveEpilogueINS1C_23Sm100TmaWarpSpecializedILi4ELi2ELi16ELb1ELb0EEEJSH_NS5_IJNSS_ISE_SB_EENSS_INSA_ILi16EEESB_EEEEEfSI_fSI_NS1C_6fusion15FusionCallbacksIS1G_NS1L_17LinearCombinationIffffLNS_15FloatRoundStyleE2EEESH_S1K_JEEENS4_5SM1004TMEM4LOAD26SM100_TMEM_LOAD_32dp32b16xESZ_NS10_INS11_ILi2ELi4ELi3EEES14_NSS_INS5_IJS15_S1I_EEENS5_IJS1I_SB_EEEEEEENS4_39AutoVectorizingCopyWithAssumedAlignmentILi128EEENS4_14SM90_TMA_STOREES1Z_S21_S21_EEEvvEEEEvNT_6ParamsE,(.L_x_182 - _ZN7cutlass13device_kernelINS_4gemm6kernel13GemmUniversalIN4cute5tupleIJiiiiEEENS1_10collective13CollectiveMmaINS1_35MainloopSm100TmaUmmaWarpSpecializedILi6ELi2ELi4ENS5_IJNS4_1CILi1EEESB_SB_EEEEENS5_IJNSA_ILi128EEENSA_ILi64EEENSA_ILi32EEEEEEfNS5_IJlSB_lEEEfSI_NS4_8TiledMMAINS4_8MMA_AtomIJNS4_17SM100_MMA_TF32_SSINS_10tfloat32_tESM_fLi128ELi64ELNS4_4UMMA5MajorE0ELSO_0ELNSN_7ScaleInE0ELSP_0EEEEEENS4_6LayoutISC_NS5_IJNSA_ILi0EEEST_ST_EEEEENS5_IJNS4_10UnderscoreESW_SW_EEEEENS4_13SM90_TMA_LOADENS4_14ComposedLayoutINS4_7SwizzleILi3ELi4ELi3EEENS4_18smem_ptr_flag_bitsILi32EEENSS_INS5_IJNSA_ILi8EEESG_EEENS5_IJSG_SB_EEEEEEEvNS4_8identityESZ_S19_vS1A_EENS_8epilogue10collective18CollectiveEpilogueINS1C_23Sm100TmaWarpSpecializedILi4ELi2ELi16ELb1ELb0EEEJSH_NS5_IJNSS_ISE_SB_EENSS_INSA_ILi16EEESB_EEEEEfSI_fSI_NS1C_6fusion15FusionCallbacksIS1G_NS1L_17LinearCombinationIffffLNS_15FloatRoundStyleE2EEESH_S1K_JEEENS4_5SM1004TMEM4LOAD26SM100_TMEM_LOAD_32dp32b16xESZ_NS10_INS11_ILi2ELi4ELi3EEES14_NSS_INS5_IJS15_S1I_EEENS5_IJS1I_SB_EEEEEEENS4_39AutoVectorizingCopyWithAssumedAlignmentILi128EEENS4_14SM90_TMA_STOREES1Z_S21_S21_EEEvvEEEEvNT_6ParamsE)
        .other          _ZN7cutlass13device_kernelINS_4gemm6kernel13GemmUniversalIN4cute5tupleIJiiiiEEENS1_10collective13CollectiveMmaINS1_35MainloopSm100TmaUmmaWarpSpecializedILi6ELi2ELi4ENS5_IJNS4_1CILi1EEESB_SB_EEEEENS5_IJNSA_ILi128EEENSA_ILi64EEENSA_ILi32EEEEEEfNS5_IJlSB_lEEEfSI_NS4_8TiledMMAINS4_8MMA_AtomIJNS4_17SM100_MMA_TF32_SSINS_10tfloat32_tESM_fLi128ELi64ELNS4_4UMMA5MajorE0ELSO_0ELNSN_7ScaleInE0ELSP_0EEEEEENS4_6LayoutISC_NS5_IJNSA_ILi0EEEST_ST_EEEEENS5_IJNS4_10UnderscoreESW_SW_EEEEENS4_13SM90_TMA_LOADENS4_14ComposedLayoutINS4_7SwizzleILi3ELi4ELi3EEENS4_18smem_ptr_flag_bitsILi32EEENSS_INS5_IJNSA_ILi8EEESG_EEENS5_IJSG_SB_EEEEEEEvNS4_8identityESZ_S19_vS1A_EENS_8epilogue10collective18CollectiveEpilogueINS1C_23Sm100TmaWarpSpecializedILi4ELi2ELi16ELb1ELb0EEEJSH_NS5_IJNSS_ISE_SB_EENSS_INSA_ILi16EEESB_EEEEEfSI_fSI_NS1C_6fusion15FusionCallbacksIS1G_NS1L_17LinearCombinationIffffLNS_15FloatRoundStyleE2EEESH_S1K_JEEENS4_5SM1004TMEM4LOAD26SM100_TMEM_LOAD_32dp32b16xESZ_NS10_INS11_ILi2ELi4ELi3EEES14_NSS_INS5_IJS15_S1I_EEENS5_IJS1I_SB_EEEEEEENS4_39AutoVectorizingCopyWithAssumedAlignmentILi128EEENS4_14SM90_TMA_STOREES1Z_S21_S21_EEEvvEEEEvNT_6ParamsE,@"STO_CUDA_ENTRY STV_DEFAULT"
_ZN7cutlass13device_kernelINS_4gemm6kernel13GemmUniversalIN4cute5tupleIJiiiiEEENS1_10collective13CollectiveMmaINS1_35MainloopSm100TmaUmmaWarpSpecializedILi6ELi2ELi4ENS5_IJNS4_1CILi1EEESB_SB_EEEEENS5_IJNSA_ILi128EEENSA_ILi64EEENSA_ILi32EEEEEEfNS5_IJlSB_lEEEfSI_NS4_8TiledMMAINS4_8MMA_AtomIJNS4_17SM100_MMA_TF32_SSINS_10tfloat32_tESM_fLi128ELi64ELNS4_4UMMA5MajorE0ELSO_0ELNSN_7ScaleInE0ELSP_0EEEEEENS4_6LayoutISC_NS5_IJNSA_ILi0EEEST_ST_EEEEENS5_IJNS4_10UnderscoreESW_SW_EEEEENS4_13SM90_TMA_LOADENS4_14ComposedLayoutINS4_7SwizzleILi3ELi4ELi3EEENS4_18smem_ptr_flag_bitsILi32EEENSS_INS5_IJNSA_ILi8EEESG_EEENS5_IJSG_SB_EEEEEEEvNS4_8identityESZ_S19_vS1A_EENS_8epilogue10collective18CollectiveEpilogueINS1C_23Sm100TmaWarpSpecializedILi4ELi2ELi16ELb1ELb0EEEJSH_NS5_IJNSS_ISE_SB_EENSS_INSA_ILi16EEESB_EEEEEfSI_fSI_NS1C_6fusion15FusionCallbacksIS1G_NS1L_17LinearCombinationIffffLNS_15FloatRoundStyleE2EEESH_S1K_JEEENS4_5SM1004TMEM4LOAD26SM100_TMEM_LOAD_32dp32b16xESZ_NS10_INS11_ILi2ELi4ELi3EEES14_NSS_INS5_IJS15_S1I_EEENS5_IJS1I_SB_EEEEEEENS4_39AutoVectorizingCopyWithAssumedAlignmentILi128EEENS4_14SM90_TMA_STOREES1Z_S21_S21_EEEvvEEEEvNT_6ParamsE:
[----:B------:R-:W1:Y:S01]  /*0000*/  LDC R1, c[0x0][0x37c] ;  /* 0x0000df00ff017b82 */ /* 0x000e620000000800 */
[----:B------:R-:W2:Y:S01]  /*0010*/  S2R R77, SR_TID.X ;  /* 0x00000000004d7919 */ /* 0x000ea20000002100 */
[----:B------:R-:W3:Y:S01]  /*0020*/  LDCU.64 UR4, c[0x0][0x890] ;  /* 0x00011200ff0477ac */ /* 0x000ee20008000a00 */
[----:B------:R-:W-:Y:S02]  /*0030*/  PRMT R64, RZ, 0x7610, R64 ;  /* 0x00007610ff407816 */ /* 0x000fe40000000040 */
[----:B------:R-:W-:Y:S01]  /*0040*/  ELECT P5, URZ, PT ;  /* 0x0000000000ff782f */ /* 0x000fe200038a0000 */
[----:B------:R-:W4:Y:S01]  /*0050*/  LDCU.64 UR46, c[0x0][0x358] ;  /* 0x00006b00ff2e77ac */ /* 0x000f220008000a00 */
[----:B---3--:R-:W-:-:S04]  /*0060*/  UISETP.NE.U32.AND UP0, UPT, UR4, URZ, UPT ;  /* 0x000000ff0400728c */ /* 0x008fc8000bf05070 */
[----:B------:R-:W-:Y:S01]  /*0070*/  UISETP.NE.AND.EX UP0, UPT, UR5, URZ, UPT, UP0 ;  /* 0x000000ff0500728c */ /* 0x000fe2000bf05300 */
[----:B--2---:R-:W-:-:S05]  /*0080*/  SHF.R.U32.HI R68, RZ, 0x5, R77 ;  /* 0x00000005ff447819 */ /* 0x004fca000001164d */
[----:B------:R-:W2:Y:S02]  /*0090*/  SHFL.IDX PT, R0, R68, RZ, 0x1f ;  /* 0x00001fff44007589 */ /* 0x000ea400000e0000 */
[----:B--2---:R-:W-:Y:S01]  /*00a0*/  R2UR UR8, R0 ;  /* 0x00000000000872ca */ /* 0x004fe200000e0000 */
[----:B-1--4-:R-:W-:-:S14]  /*00b0*/  BRA.U UP0, `(.L_x_0) ;  /* 0x00000001002c7547 */ /* 0x012fdc000b800000 */
[----:B------:R-:W1:Y:S02]  /*00c0*/  LDCU.64 UR6, c[0x0][0x888] ;  /* 0x00011100ff0677ac */ /* 0x000e640008000a00 */
[----:B-1----:R-:W-:-:S04]  /*00d0*/  UISETP.NE.U32.AND UP0, UPT, UR6, URZ, UPT ;  /* 0x000000ff0600728c */ /* 0x002fc8000bf05070 */
[----:B------:R-:W-:-:S09]  /*00e0*/  UISETP.NE.AND.EX UP0, UPT, UR7, URZ, UPT, UP0 ;  /* 0x000000ff0700728c */ /* 0x000fd2000bf05300 */
[----:B------:R-:W-:Y:S05]  /*00f0*/  BRA.U !UP0, `(.L_x_1) ;  /* 0x0000000108107547 */ /* 0x000fea000b800000 */
[----:B------:R-:W1:Y:S02]  /*0100*/  LDC.64 R2, c[0x0][0x888] ;  /* 0x00022200ff027b82 */ /* 0x000e640000000a00 */
[----:B-1----:R1:W5:Y:S01]  /*0110*/  LDG.E R35, desc[UR46][R2.64] ;  /* 0x0000002e02237981 */ /* 0x002362000c1e1900 */
[----:B------:R-:W-:Y:S01]  /*0120*/  HFMA2 R64, -RZ, RZ, 0, 5.9604644775390625e-08 ;  /* 0x00000001ff407431 */ /* 0x000fe200000001ff */
[----:B------:R-:W-:Y:S05]  /*0130*/  BRA `(.L_x_0) ;  /* 0x00000000000c7947 */ /* 0x000fea0003800000 */
.L_x_1:
[----:B------:R-:W1:Y:S01]  /*0140*/  LDCU UR6, c[0x0][0x880] ;  /* 0x00011000ff0677ac */ /* 0x000e620008000800 */
[----:B------:R-:W-:Y:S01]  /*0150*/  HFMA2 R64, -RZ, RZ, 0, 5.9604644775390625e-08 ;  /* 0x00000001ff407431 */ /* 0x000fe200000001ff */
[----:B-1----:R-:W-:-:S07]  /*0160*/  MOV R35, UR6 ;  /* 0x0000000600237c02 */ /* 0x002fce0008000f00 */
.L_x_0:
[----:B------:R-:W2:Y:S02]  /*0170*/  LDCU.64 UR6, c[0x0][0x8b0] ;  /* 0x00011600ff0677ac */ /* 0x000ea40008000a00 */
[----:B--2---:R-:W-:-:S04]  /*0180*/  UISETP.NE.U32.AND UP0, UPT, UR6, URZ, UPT ;  /* 0x000000ff0600728c */ /* 0x004fc8000bf05070 */
[----:B------:R-:W-:-:S09]  /*0190*/  UISETP.NE.AND.EX UP0, UPT, UR7, URZ, UPT, UP0 ;  /* 0x000000ff0700728c */ /* 0x000fd2000bf05300 */
[----:B------:R-:W-:Y:S05]  /*01a0*/  BRA.U UP0, `(.L_x_2) ;  /* 0x0000000100247547 */ /* 0x000fea000b800000 */
[----:B------:R-:W2:Y:S02]  /*01b0*/  LDCU.64 UR6, c[0x0][0x8a8] ;  /* 0x00011500ff0677ac */ /* 0x000ea40008000a00 */
[----:B--2---:R-:W-:-:S04]  /*01c0*/  UISETP.NE.U32.AND UP0, UPT, UR6, URZ, UPT ;  /* 0x000000ff0600728c */ /* 0x004fc8000bf05070 */
[----:B------:R-:W-:-:S09]  /*01d0*/  UISETP.NE.AND.EX UP0, UPT, UR7, URZ, UPT, UP0 ;  /* 0x000000ff0700728c */ /* 0x000fd2000bf05300 */
[----:B------:R-:W-:Y:S05]  /*01e0*/  BRA.U !UP0, `(.L_x_3) ;  /* 0x00000001080c7547 */ /* 0x000fea000b800000 */
[----:B-1----:R-:W1:Y:S02]  /*01f0*/  LDC.64 R2, c[0x0][0x8a8] ;  /* 0x00022a00ff027b82 */ /* 0x002e640000000a00 */
[----:B-1----:R2:W5:Y:S01]  /*0200*/  LDG.E R33, desc[UR46][R2.64] ;  /* 0x0000002e02217981 */ /* 0x002562000c1e1900 */
[----:B------:R-:W-:Y:S05]  /*0210*/  BRA `(.L_x_2) ;  /* 0x0000000000087947 */ /* 0x000fea0003800000 */
.L_x_3:
[----:B------:R-:W2:Y:S02]  /*0220*/  LDCU UR6, c[0x0][0x8a0] ;  /* 0x00011400ff0677ac */ /* 0x000ea40008000800 */
[----:B--2---:R-:W-:Y:S02]  /*0230*/  MOV R33, UR6 ;  /* 0x0000000600217c02 */ /* 0x004fe40008000f00 */
.L_x_2:
[----:B------:R-:W-:Y:S01]  /*0240*/  IMAD.U32 R0, RZ, RZ, UR8 ;  /* 0x00000008ff007e24 */ /* 0x000fe2000f8e00ff */
[----:B------:R-:W-:Y:S04]  /*0250*/  BSSY.RECONVERGENT B0, `(.L_x_4) ;  /* 0x000000c000007945 */ /* 0x000fe80003800200 */
[C---:B------:R-:W-:Y:S02]  /*0260*/  ISETP.NE.OR P1, PT, R0.reuse, 0x1, !P5 ;  /* 0x000000010000780c */ /* 0x040fe40006f25670 */
[----:B------:R-:W-:-:S11]  /*0270*/  ISETP.NE.OR P0, PT, R0, 0x3, !P5 ;  /* 0x000000030000780c */ /* 0x000fd60006f05670 */
[----:B------:R-:W-:Y:S05]  /*0280*/  @P1 BRA `(.L_x_5) ;  /* 0x0000000000201947 */ /* 0x000fea0003800000 */
[----:B------:R-:W3:Y:S02]  /*0290*/  LDCU.64 UR6, c[0x0][0x348] ;  /* 0x00006900ff0677ac */ /* 0x000ee40008000a00 */
[----:B---3--:R-:W-:Y:S02]  /*02a0*/  UIADD3 UR10, UP1, UPT, UR6, 0x80, URZ ;  /* 0x00000080060a7890 */ /* 0x008fe4000ff3e0ff */
[----:B------:R-:W-:Y:S02]  /*02b0*/  UIADD3 UR6, UP0, UPT, UR6, 0x180, URZ ;  /* 0x0000018006067890 */ /* 0x000fe4000ff1e0ff */
[----:B------:R-:W-:Y:S02]  /*02c0*/  UIADD3.X UR11, UPT, UPT, URZ, UR7, URZ, UP1, !UPT ;  /* 0x00000007ff0b7290 */ /* 0x000fe40008ffe4ff */
[----:B------:R-:W-:-:S07]  /*02d0*/  UIADD3.X UR7, UPT, UPT, URZ, UR7, URZ, UP0, !UPT ;  /* 0x00000007ff077290 */ /* 0x000fce00087fe4ff */
[----:B------:R3:W-:Y:S02]  /*02e0*/  UTMACCTL.PF [UR10] ;  /* 0x000000000a0079b9 */ /* 0x0007e40008040000 */
[----:B------:R3:W-:Y:S02]  /*02f0*/  UTMACCTL.PF [UR6] ;  /* 0x00000000060079b9 */ /* 0x0007e40008040000 */
[----:B---3--:R-:W-:Y:S01]  /*0300*/  NOP ;  /* 0x0000000000007918 */ /* 0x008fe20000000000 */
.L_x_5:
[----:B------:R-:W-:Y:S05]  /*0310*/  BSYNC.RECONVERGENT B0 ;  /* 0x0000000000007941 */ /* 0x000fea0003800200 */
.L_x_4:
[----:B------:R-:W-:Y:S04]  /*0320*/  BSSY.RECONVERGENT B0, `(.L_x_6) ;  /* 0x000000a000007945 */ /* 0x000fe80003800200 */
        /* <DEDUP_REMOVED lines=9> */
.L_x_7:
[----:B------:R-:W-:Y:S05]  /*03c0*/  BSYNC.RECONVERGENT B0 ;  /* 0x0000000000007941 */ /* 0x000fea0003800200 */
.L_x_6:
[----:B------:R-:W3:Y:S01]  /*03d0*/  LDCU.64 UR6, c[0x0][0x888] ;  /* 0x00011100ff0677ac */ /* 0x000ee20008000a00 */
[----:B------:R-:W-:Y:S02]  /*03e0*/  UISETP.EQ.U32.AND UP1, UPT, UR4, URZ, UPT ;  /* 0x000000ff0400728c */ /* 0x000fe4000bf22070 */
[----:B------:R-:W-:Y:S02]  /*03f0*/  UPLOP3.LUT UP2, UPT, UPT, UPT, UPT, 0x80, 0x8 ;  /* 0x000000000008789c */ /* 0x000fe40003f4f070 */
[----:B---3--:R-:W-:-:S04]  /*0400*/  UISETP.NE.U32.AND UP0, UPT, UR6, URZ, UPT ;  /* 0x000000ff0600728c */ /* 0x008fc8000bf05070 */
[----:B------:R-:W-:-:S04]  /*0410*/  UISETP.NE.AND.EX UP0, UPT, UR7, URZ, UPT, UP0 ;  /* 0x000000ff0700728c */ /* 0x000fc8000bf05300 */
[----:B------:R-:W-:-:S04]  /*0420*/  UISETP.EQ.OR.EX UP3, UPT, UR5, URZ, !UP0, UP1 ;  /* 0x000000ff0500728c */ /* 0x000fc8000c762710 */
[----:B------:R-:W-:-:S05]  /*0430*/  UP2UR UR50, UPR, URZ, 0x8 ;  /* 0x00000008ff327883 */ /* 0x000fca0008000000 */
[----:B------:R-:W-:Y:S07]  /*0440*/  BRA.U !UP3, `(.L_x_8) ;  /* 0x000000010b207547 */ /* 0x000fee000b800000 */
[----:B------:R-:W-:Y:S01]  /*0450*/  UISETP.NE.U32.AND UP2, UPT, UR4, URZ, UPT ;  /* 0x000000ff0400728c */ /* 0x000fe2000bf45070 */
[----:B-----5:R-:W-:Y:S01]  /*0460*/  FSETP.NEU.AND P0, PT, R35, RZ, PT ;  /* 0x000000ff2300720b */ /* 0x020fe20003f0d000 */
[----:B------:R-:W-:Y:S02]  /*0470*/  USEL UR4, URZ, 0xffffffff, UP0 ;  /* 0xffffffffff047887 */ /* 0x000fe40008000000 */
[----:B------:R-:W-:-:S10]  /*0480*/  UISETP.NE.AND.EX UP2, UPT, UR5, URZ, UPT, UP2 ;  /* 0x000000ff0500728c */ /* 0x000fd4000bf45320 */
[----:B------:R-:W-:Y:S01]  /*0490*/  VOTEU.ANY UP1, P0 ;  /* 0x0000000000ff7886 */ /* 0x000fe20000020100 */
[----:B------:R-:W-:-:S04]  /*04a0*/  @!UP2 USEL UR4, URZ, 0xffffffff, UP1 ;  /* 0xffffffffff04a887 */ /* 0x000fc80008800000 */
[----:B------:R-:W-:-:S04]  /*04b0*/  ULOP3.LUT UR4, UR4, 0x1, URZ, 0xc0, !UPT ;  /* 0x0000000104047892 */ /* 0x000fc8000f8ec0ff */
[----:B------:R-:W-:-:S11]  /*04c0*/  UISETP.NE.U32.AND UP2, UPT, UR4, 0x1, UPT ;  /* 0x000000010400788c */ /* 0x000fd6000bf45070 */
.L_x_8:
[----:B-12---:R-:W1:Y:S01]  /*04d0*/  SHFL.IDX PT, R2, R68, RZ, 0x1f ;  /* 0x00001fff44027589 */ /* 0x006e6200000e0000 */
[----:B------:R-:W-:-:S04]  /*04e0*/  UISETP.NE.AND UP1, UPT, UR8, 0x2, UPT ;  /* 0x000000020800788c */ /* 0x000fc8000bf25270 */
[----:B------:R-:W-:Y:S01]  /*04f0*/  USEL UR6, URZ, 0x1, UP1 ;  /* 0x00000001ff067887 */ /* 0x000fe20008800000 */
[----:B-1----:R-:W-:-:S13]  /*0500*/  ISETP.NE.AND P0, PT, R2, RZ, PT ;  /* 0x000000ff0200720c */ /* 0x002fda0003f05270 */
[----:B------:R-:W-:Y:S05]  /*0510*/  @P0 BRA `(.L_x_9) ;  /* 0x0000000000580947 */ /* 0x000fea0003800000 */
[----:B------:R-:W1:Y:S01]  /*0520*/  S2UR UR5, SR_CgaCtaId ;  /* 0x00000000000579c3 */ /* 0x000e620000008800 */
[----:B------:R-:W-:Y:S01]  /*0530*/  UMOV UR7, 0x400 ;  /* 0x0000040000077882 */ /* 0x000fe20000000000 */
[----:B------:R-:W-:Y:S01]  /*0540*/  UMOV UR4, 0x1 ;  /* 0x0000000100047882 */ /* 0x000fe20000000000 */
[----:B------:R-:W-:Y:S01]  /*0550*/  ELECT P0, URZ, PT ;  /* 0x0000000000ff782f */ /* 0x000fe20003800000 */
[----:B------:R-:W-:-:S04]  /*0560*/  UIADD3 UR10, UPT, UPT, -UR4, 0x100000, URZ ;  /* 0x00100000040a7890 */ /* 0x000fc8000fffe1ff */
[----:B------:R-:W-:Y:S02]  /*0570*/  USHF.L.U32 UR11, UR10, 0xb, URZ ;  /* 0x0000000b0a0b7899 */ /* 0x000fe400080006ff */
[----:B------:R-:W-:Y:S02]  /*0580*/  USHF.L.U32 UR10, UR10, 0x1, URZ ;  /* 0x000000010a0a7899 */ /* 0x000fe400080006ff */
[----:B-1----:R-:W-:Y:S01]  /*0590*/  ULEA UR5, UR5, UR7, 0x18 ;  /* 0x0000000705057291 */ /* 0x002fe2000f8ec0ff */
[----:B------:R-:W1:Y:S11]  /*05a0*/  FENCE.VIEW.ASYNC.S ;  /* 0x00000000000073c6 */ /* 0x000e760000000000 */
[----:B-1----:R1:W2:Y:S01]  /*05b0*/  SYNCS.EXCH.64 URZ, [UR5], UR10 ;  /* 0x0000000a05ff75b2 */ /* 0x0022a20008000100 */
[----:B------:R1:W3:Y:S01]  /*05c0*/  SYNCS.EXCH.64 URZ, [UR5+0x30], UR10 ;  /* 0x0000300a05ff75b2 */ /* 0x0002e20008000100 */
[----:B------:R1:W4:Y:S01]  /*05d0*/  SYNCS.EXCH.64 URZ, [UR5+0x8], UR10 ;  /* 0x0000080a05ff75b2 */ /* 0x0003220008000100 */
[----:B------:R1:W1:Y:S01]  /*05e0*/  SYNCS.EXCH.64 URZ, [UR5+0x38], UR10 ;  /* 0x0000380a05ff75b2 */ /* 0x0002620008000100 */
        /* <DEDUP_REMOVED lines=8> */
[----:B------:R-:W-:Y:S01]  /*0670*/  NOP ;  /* 0x0000000000007918 */ /* 0x000fe20000000000 */
.L_x_9:
[----:B------:R-:W2:Y:S01]  /*0680*/  SHFL.IDX PT, R2, R68, RZ, 0x1f ;  /* 0x00001fff44027589 */ /* 0x000ea200000e0000 */
[----:B------:R-:W-:Y:S01]  /*0690*/  NOP ;  /* 0x0000000000007918 */ /* 0x000fe20000000000 */
[----:B--2---:R-:W-:-:S13]  /*06a0*/  ISETP.NE.AND P0, PT, R2, 0x1, PT ;  /* 0x000000010200780c */ /* 0x004fda0003f05270 */
[----:B------:R-:W-:Y:S05]  /*06b0*/  @P0 BRA `(.L_x_10) ;  /* 0x0000000000580947 */ /* 0x000fea0003800000 */
[----:B------:R-:W2:Y:S01]  /*06c0*/  S2UR UR7, SR_CgaCtaId ;  /* 0x00000000000779c3 */ /* 0x000ea20000008800 */
[----:B------:R-:W-:Y:S01]  /*06d0*/  UMOV UR9, 0x400 ;  /* 0x0000040000097882 */ /* 0x000fe20000000000 */
[----:B-1----:R-:W-:Y:S01]  /*06e0*/  UMOV UR5, 0x20 ;  /* 0x0000002000057882 */ /* 0x002fe20000000000 */
[----:B------:R-:W-:Y:S01]  /*06f0*/  UMOV UR4, 0x80 ;  /* 0x0000008000047882 */ /* 0x000fe20000000000 */
[----:B------:R-:W-:-:S04]  /*0700*/  UIADD3 UR10, UPT, UPT, -UR5, 0x100000, URZ ;  /* 0x00100000050a7890 */ /* 0x000fc8000fffe1ff */
[----:B------:R-:W-:Y:S02]  /*0710*/  USHF.L.U32 UR11, UR10, 0xb, URZ ;  /* 0x0000000b0a0b7899 */ /* 0x000fe400080006ff */
[----:B------:R-:W-:Y:S02]  /*0720*/  USHF.L.U32 UR10, UR10, 0x1, URZ ;  /* 0x000000010a0a7899 */ /* 0x000fe400080006ff */
[----:B------:R-:W-:-:S04]  /*0730*/  UIADD3 UR4, UPT, UPT, -UR4, 0x100000, URZ ;  /* 0x0010000004047890 */ /* 0x000fc8000fffe1ff */
[----:B------:R-:W-:Y:S02]  /*0740*/  USHF.L.U32 UR5, UR4, 0xb, URZ ;  /* 0x0000000b04057899 */ /* 0x000fe400080006ff */
[----:B------:R-:W-:Y:S01]  /*0750*/  USHF.L.U32 UR4, UR4, 0x1, URZ ;  /* 0x0000000104047899 */ /* 0x000fe200080006ff */
[----:B------:R-:W-:Y:S01]  /*0760*/  ELECT P0, URZ, PT ;  /* 0x0000000000ff782f */ /* 0x000fe20003800000 */
[----:B--2---:R-:W-:Y:S01]  /*0770*/  ULEA UR7, UR7, UR9, 0x18 ;  /* 0x0000000907077291 */ /* 0x004fe2000f8ec0ff */
[----:B------:R-:W1:Y:S11]  /*0780*/  FENCE.VIEW.ASYNC.S ;  /* 0x00000000000073c6 */ /* 0x000e760000000000 */
[----:B-1----:R2:W1:Y:S01]  /*0790*/  SYNCS.EXCH.64 URZ, [UR7+0x60], UR10 ;  /* 0x0000600a07ff75b2 */ /* 0x0024620008000100 */
[----:B------:R2:W1:Y:S01]  /*07a0*/  SYNCS.EXCH.64 URZ, [UR7+0x80], UR4 ;  /* 0x0000800407ff75b2 */ /* 0x0004620008000100 */
[----:B------:R2:W1:Y:S01]  /*07b0*/  SYNCS.EXCH.64 URZ, [UR7+0x68], UR10 ;  /* 0x0000680a07ff75b2 */ /* 0x0004620008000100 */
[----:B------:R2:W1:Y:S01]  /*07c0*/  SYNCS.EXCH.64 URZ, [UR7+0x88], UR4 ;  /* 0x0000880407ff75b2 */ /* 0x0004620008000100 */
[----:B------:R2:W1:Y:S01]  /*07d0*/  SYNCS.EXCH.64 URZ, [UR7+0x70], UR10 ;  /* 0x0000700a07ff75b2 */ /* 0x0004620008000100 */
[----:B------:R2:W1:Y:S01]  /*07e0*/  SYNCS.EXCH.64 URZ, [UR7+0x90], UR4 ;  /* 0x0000900407ff75b2 */ /* 0x0004620008000100 */
[----:B------:R2:W1:Y:S01]  /*07f0*/  SYNCS.EXCH.64 URZ, [UR7+0x78], UR10 ;  /* 0x0000780a07ff75b2 */ /* 0x0004620008000100 */
[----:B------:R2:W1:Y:S02]  /*0800*/  SYNCS.EXCH.64 URZ, [UR7+0x98], UR4 ;  /* 0x0000980407ff75b2 */ /* 0x0004640008000100 */
[----:B--2---:R-:W-:Y:S01]  /*0810*/  NOP ;  /* 0x0000000000007918 */ /* 0x004fe20000000000 */
.L_x_10:
[----:B------:R-:W2:Y:S01]  /*0820*/  SHFL.IDX PT, R2, R68, RZ, 0x1f ;  /* 0x00001fff44027589 */ /* 0x000ea200000e0000 */
[----:B------:R-:W-:Y:S01]  /*0830*/  NOP ;  /* 0x0000000000007918 */ /* 0x000fe20000000000 */
[----:B--2---:R-:W-:-:S13]  /*0840*/  ISETP.NE.AND P0, PT, R2, 0x3, PT ;  /* 0x000000030200780c */ /* 0x004fda0003f05270 */
[----:B------:R-:W-:Y:S05]  /*0850*/  @P0 BRA `(.L_x_11) ;  /* 0x0000000000300947 */ /* 0x000fea0003800000 */
[----:B-1----:R-:W1:Y:S01]  /*0860*/  S2UR UR5, SR_CgaCtaId ;  /* 0x00000000000579c3 */ /* 0x002e620000008800 */
        /* <DEDUP_REMOVED lines=8> */
[----:B-1----:R2:W1:Y:S01]  /*08f0*/  SYNCS.EXCH.64 URZ, [UR5+0xa0], UR10 ;  /* 0x0000a00a05ff75b2 */ /* 0x0024620008000100 */
[----:B------:R2:W1:Y:S02]  /*0900*/  SYNCS.EXCH.64 URZ, [UR5+0xa8], UR10 ;  /* 0x0000a80a05ff75b2 */ /* 0x0004640008000100 */
[----:B--2---:R-:W-:Y:S01]  /*0910*/  NOP ;  /* 0x0000000000007918 */ /* 0x004fe20000000000 */
.L_x_11:
[----:B------:R-:W2:Y:S01]  /*0920*/  SHFL.IDX PT, R2, R68, RZ, 0x1f ;  /* 0x00001fff44027589 */ /* 0x000ea200000e0000 */
[----:B------:R-:W-:Y:S01]  /*0930*/  NOP ;  /* 0x0000000000007918 */ /* 0x000fe20000000000 */
[----:B--2---:R-:W-:-:S13]  /*0940*/  ISETP.NE.AND P0, PT, R2, 0x4, PT ;  /* 0x000000040200780c */ /* 0x004fda0003f05270 */
[----:B------:R-:W-:Y:S05]  /*0950*/  @P0 BRA `(.L_x_12) ;  /* 0x00000000004c0947 */ /* 0x000fea0003800000 */
[----:B-1----:R-:W1:Y:S01]  /*0960*/  S2UR UR5, SR_CgaCtaId ;  /* 0x00000000000579c3 */ /* 0x002e620000008800 */
[----:B------:R-:W-:Y:S01]  /*0970*/  UMOV UR9, 0x100 ;  /* 0x0000010000097882 */ /* 0x000fe20000000000 */
[----:B------:R-:W-:Y:S01]  /*0980*/  UMOV UR7, 0x400 ;  /* 0x0000040000077882 */ /* 0x000fe20000000000 */
[----:B------:R-:W-:Y:S01]  /*0990*/  USEL UR9, UR9, 0xe0, UP2 ;  /* 0x000000e009097887 */ /* 0x000fe20009000000 */
[----:B------:R-:W-:Y:S01]  /*09a0*/  UMOV UR4, 0x1 ;  /* 0x0000000100047882 */ /* 0x000fe20000000000 */
[----:B------:R-:W-:Y:S01]  /*09b0*/  ELECT P0, URZ, PT ;  /* 0x0000000000ff782f */ /* 0x000fe20003800000 */
[----:B------:R-:W-:-:S04]  /*09c0*/  UIADD3 UR10, UPT, UPT, -UR4, 0x100000, URZ ;  /* 0x00100000040a7890 */ /* 0x000fc8000fffe1ff */
[----:B------:R-:W-:Y:S02]  /*09d0*/  USHF.L.U32 UR11, UR10, 0xb, URZ ;  /* 0x0000000b0a0b7899 */ /* 0x000fe400080006ff */
[----:B------:R-:W-:Y:S02]  /*09e0*/  USHF.L.U32 UR10, UR10, 0x1, URZ ;  /* 0x000000010a0a7899 */ /* 0x000fe400080006ff */
[----:B------:R-:W-:-:S04]  /*09f0*/  UIADD3 UR12, UPT, UPT, -UR9, 0x100000, URZ ;  /* 0x00100000090c7890 */ /* 0x000fc8000fffe1ff */
[----:B------:R-:W-:Y:S02]  /*0a00*/  USHF.L.U32 UR13, UR12, 0xb, URZ ;  /* 0x0000000b0c0d7899 */ /* 0x000fe400080006ff */
[----:B------:R-:W-:Y:S02]  /*0a10*/  USHF.L.U32 UR12, UR12, 0x1, URZ ;  /* 0x000000010c0c7899 */ /* 0x000fe400080006ff */
[----:B-1----:R-:W-:Y:S01]  /*0a20*/  ULEA UR5, UR5, UR7, 0x18 ;  /* 0x0000000705057291 */ /* 0x002fe2000f8ec0ff */
[----:B------:R-:W1:Y:S11]  /*0a30*/  FENCE.VIEW.ASYNC.S ;  /* 0x00000000000073c6 */ /* 0x000e760000000000 */
[----:B-1----:R2:W1:Y:S01]  /*0a40*/  SYNCS.EXCH.64 URZ, [UR5+0xb0], UR10 ;  /* 0x0000b00a05ff75b2 */ /* 0x0024620008000100 */
[----:B------:R2:W1:Y:S01]  /*0a50*/  SYNCS.EXCH.64 URZ, [UR5+0xc0], UR12 ;  /* 0x0000c00c05ff75b2 */ /* 0x0004620008000100 */
[----:B------:R2:W1:Y:S01]  /*0a60*/  SYNCS.EXCH.64 URZ, [UR5+0xb8], UR10 ;  /* 0x0000b80a05ff75b2 */ /* 0x0004620008000100 */
[----:B------:R2:W1:Y:S02]  /*0a70*/  SYNCS.EXCH.64 URZ, [UR5+0xc8], UR12 ;  /* 0x0000c80c05ff75b2 */ /* 0x0004640008000100 */
[----:B--2---:R-:W-:Y:S01]  /*0a80*/  NOP ;  /* 0x0000000000007918 */ /* 0x004fe20000000000 */
.L_x_12:
        /* <DEDUP_REMOVED lines=26> */
.L_x_13:
        /* <DEDUP_REMOVED lines=18> */
.L_x_14:
[----:B-1----:R-:W1:Y:S01]  /*0d50*/  S2UR UR5, SR_CTAID.X ;  /* 0x00000000000579c3 */ /* 0x002e620000002500 */
[----:B------:R-:W-:-:S05]  /*0d60*/  CS2R.32 R63, SR_CgaSize ;  /* 0x00000000003f7805 */ /* 0x000fca0000008a00 */
[----:B------:R-:W-:-:S05]  /*0d70*/  IMAD R63, R63, -0xa0, RZ ;  /* 0xffffff603f3f7824 */ /* 0x000fca00078e02ff */
[----:B------:R-:W-:-:S14]  /*0d80*/  R2UR UR9, R63 ;  /* 0x000000003f0972ca */ /* 0x000fdc00000e0000 */
[----:B------:R-:W2:Y:S01]  /*0d90*/  LDCU UR9, c[0x0][UR9+0x2b0] ;  /* 0x00005600090977ac */ /* 0x000ea20008000800 */
[----:B------:R-:W-:Y:S01]  /*0da0*/  NOP ;  /* 0x0000000000007918 */ /* 0x000fe20000000000 */
[----:B------:R-:W-:-:S05]  /*0db0*/  CS2R.32 R63, SR_CgaSize ;  /* 0x00000000003f7805 */ /* 0x000fca0000008a00 */
[----:B------:R-:W-:-:S05]  /*0dc0*/  IMAD R63, R63, -0xa0, RZ ;  /* 0xffffff603f3f7824 */ /* 0x000fca00078e02ff */
[----:B------:R-:W-:-:S14]  /*0dd0*/  R2UR UR7, R63 ;  /* 0x000000003f0772ca */ /* 0x000fdc00000e0000 */
[----:B------:R-:W3:Y:S01]  /*0de0*/  LDCU UR7, c[0x0][UR7+0x2b4] ;  /* 0x00005680070777ac */ /* 0x000ee20008000800 */
[----:B------:R-:W4:Y:S08]  /*0df0*/  S2UR UR4, SR_CTAID.Y ;  /* 0x00000000000479c3 */ /* 0x000f300000002600 */
[----:B------:R-:W3:Y:S01]  /*0e00*/  LDC R10, c[0x0][0xb24] ;  /* 0x0002c900ff0a7b82 */ /* 0x000ee20000000800 */
[----:B-1----:R-:W-:-:S02]  /*0e10*/  I2FP.F32.U32 R63, UR5 ;  /* 0x00000005003f7c45 */ /* 0x002fc40008201000 */
[----:B------:R-:W-:-:S05]  /*0e20*/  CS2R.32 R3, SR_CgaSize ;  /* 0x0000000000037805 */ /* 0x000fca0000008a00 */
[----:B------:R-:W-:-:S06]  /*0e30*/  IMAD R3, R3, -0xa0, RZ ;  /* 0xffffff6003037824 */ /* 0x000fcc00078e02ff */
[----:B------:R-:W1:Y:S01]  /*0e40*/  LDC R3, c[0x0][R3+0x2a0] ;  /* 0x0000a80003037b82 */ /* 0x000e620000000800 */
[----:B------:R-:W-:Y:S01]  /*0e50*/  MOV R15, UR5 ;  /* 0x00000005000f7c02 */ /* 0x000fe20008000f00 */
[----:B--2---:R-:W-:Y:S01]  /*0e60*/  FMUL R63, R63, UR9 ;  /* 0x000000093f3f7c20 */ /* 0x004fe20008400000 */
[----:B----4-:R-:W-:Y:S02]  /*0e70*/  I2FP.F32.U32 R62, UR4 ;  /* 0x00000004003e7c45 */ /* 0x010fe40008201000 */
[----:B------:R-:W-:-:S05]  /*0e80*/  CS2R.32 R2, SR_CgaSize ;  /* 0x0000000000027805 */ /* 0x000fca0000008a00 */
[----:B------:R-:W-:-:S06]  /*0e90*/  IMAD R2, R2, -0xa0, RZ ;  /* 0xffffff6002027824 */ /* 0x000fcc00078e02ff */
[----:B------:R-:W2:Y:S01]  /*0ea0*/  LDC R2, c[0x0][R2+0x2a4] ;  /* 0x0000a90002027b82 */ /* 0x000ea20000000800 */
[----:B------:R-:W-:Y:S01]  /*0eb0*/  MOV R14, UR4 ;  /* 0x00000004000e7c02 */ /* 0x000fe20008000f00 */
[----:B------:R-:W4:Y:S01]  /*0ec0*/  F2I.U32.TRUNC.NTZ R63, R63 ;  /* 0x0000003f003f7305 */ /* 0x000f22000020f000 */
[----:B---3--:R-:W-:-:S05]  /*0ed0*/  FMUL R62, R62, UR7 ;  /* 0x000000073e3e7c20 */ /* 0x008fca0008400000 */
[----:B------:R-:W-:Y:S01]  /*0ee0*/  BAR.SYNC.DEFER_BLOCKING 0x0 ;  /* 0x0000000000007b1d */ /* 0x000fe20000010000 */
[----:B------:R-:W-:-:S05]  /*0ef0*/  ISETP.GE.AND P0, PT, R10, 0x1, PT ;  /* 0x000000010a00780c */ /* 0x000fca0003f06270 */
[----:B------:R-:W3:Y:S02]  /*0f00*/  F2I.U32.TRUNC.NTZ R62, R62 ;  /* 0x0000003e003e7305 */ /* 0x000ee4000020f000 */
[----:B------:R-:W2:Y:S01]  /*0f10*/  S2UR UR36, SR_CTAID.Z ;  /* 0x00000000002479c3 */ /* 0x000ea20000002700 */
[----:B----4-:R-:W-:-:S05]  /*0f20*/  IADD3 R63, PT, PT, -R63, RZ, RZ ;  /* 0x000000ff3f3f7210 */ /* 0x010fca0007ffe1ff */
[----:B-1----:R-:W-:Y:S01]  /*0f30*/  IMAD R63, R3, R63, UR5 ;  /* 0x00000005033f7e24 */ /* 0x002fe2000f8e023f */
[----:B---3--:R-:W-:-:S05]  /*0f40*/  IADD3 R62, PT, PT, -R62, RZ, RZ ;  /* 0x000000ff3e3e7210 */ /* 0x008fca0007ffe1ff */
[----:B--2---:R-:W-:Y:S01]  /*0f50*/  IMAD R62, R2, R62, UR4 ;  /* 0x00000004023e7e24 */ /* 0x004fe2000f8e023e */
[----:B------:R-:W-:Y:S06]  /*0f60*/  @!P0 BRA `(.L_x_15) ;  /* 0x0000000000b88947 */ /* 0x000fec0003800000 */
[----:B------:R-:W1:Y:S01]  /*0f70*/  LDC.64 R4, c[0x0][0xb18] ;  /* 0x0002c600ff047b82 */ /* 0x000e620000000a00 */
[----:B------:R-:W-:-:S07]  /*0f80*/  ISETP.NE.AND P0, PT, R10, 0x1, PT ;  /* 0x000000010a00780c */ /* 0x000fce0003f05270 */
[----:B------:R-:W2:Y:S08]  /*0f90*/  LDC R9, c[0x0][0xb0c] ;  /* 0x0002c300ff097b82 */ /* 0x000eb00000000800 */
[----:B------:R-:W3:Y:S08]  /*0fa0*/  LDC R12, c[0x0][0x370] ;  /* 0x0000dc00ff0c7b82 */ /* 0x000ef00000000800 */
[----:B------:R-:W4:Y:S01]  /*0fb0*/  LDC R11, c[0x0][0x374] ;  /* 0x0000dd00ff0b7b82 */ /* 0x000f220000000800 */
[----:B-1----:R-:W-:-:S07]  /*0fc0*/  ISETP.NE.AND P1, PT, R4, 0x1, PT ;  /* 0x000000010400780c */ /* 0x002fce0003f25270 */
[----:B------:R-:W3:Y:S01]  /*0fd0*/  LDC.64 R6, c[0x0][0xb10] ;  /* 0x0002c400ff067b82 */ /* 0x000ee20000000a00 */
[----:B--2---:R-:W-:-:S07]  /*0fe0*/  ISETP.NE.AND P2, PT, R9, 0x1, PT ;  /* 0x000000010900780c */ /* 0x004fce0003f45270 */
[----:B------:R-:W1:Y:S08]  /*0ff0*/  LDC R8, c[0x0][0xb20] ;  /* 0x0002c800ff087b82 */ /* 0x000e700000000800 */
[----:B------:R-:W2:Y:S01]  /*1000*/  LDC.64 R2, c[0x0][0xb28] ;  /* 0x0002ca00ff027b82 */ /* 0x000ea20000000a00 */
[----:B----4-:R-:W-:-:S04]  /*1010*/  IMAD.HI.U32 R13, R11, R5, RZ ;  /* 0x000000050b0d7227 */ /* 0x010fc800078e00ff */
[----:B------:R-:W-:-:S04]  /*1020*/  IMAD.HI.U32 R5, R14, R5, RZ ;  /* 0x000000050e057227 */ /* 0x000fc800078e00ff */
[----:B---3--:R-:W-:-:S05]  /*1030*/  IMAD.HI.U32 R16, R12, R6, RZ ;  /* 0x000000060c107227 */ /* 0x008fca00078e00ff */
[-C--:B------:R-:W-:Y:S01]  /*1040*/  @P2 SHF.R.U32.HI R12, RZ, R7.reuse, R16 ;  /* 0x00000007ff0c2219 */ /* 0x080fe20000011610 */
[----:B------:R-:W-:Y:S01]  /*1050*/  IMAD.HI.U32 R16, R15, R6, RZ ;  /* 0x000000060f107227 */ /* 0x000fe200078e00ff */
[-C--:B-1----:R-:W-:Y:S02]  /*1060*/  @P1 SHF.R.U32.HI R11, RZ, R8.reuse, R13 ;  /* 0x00000008ff0b1219 */ /* 0x082fe4000001160d */
[----:B------:R-:W-:Y:S02]  /*1070*/  SHF.R.U32.HI R5, RZ, R8, R5 ;  /* 0x00000008ff057219 */ /* 0x000fe40000011605 */
[----:B------:R-:W-:Y:S02]  /*1080*/  SHF.R.U32.HI R16, RZ, R7, R16 ;  /* 0x00000007ff107219 */ /* 0x000fe40000011610 */
[----:B------:R-:W-:Y:S01]  /*1090*/  SEL R5, R14, R5, !P1 ;  /* 0x000000050e057207 */ /* 0x000fe20004800000 */
[----:B--2---:R-:W-:Y:S01]  /*10a0*/  IMAD.HI.U32 R13, R11, R2, RZ ;  /* 0x000000020b0d7227 */ /* 0x004fe200078e00ff */
[----:B------:R-:W-:-:S03]  /*10b0*/  SEL R16, R15, R16, !P2 ;  /* 0x000000100f107207 */ /* 0x000fc60005000000 */
[----:B------:R-:W-:Y:S01]  /*10c0*/  IMAD.HI.U32 R6, R12, R2, RZ ;  /* 0x000000020c067227 */ /* 0x000fe200078e00ff */
[----:B------:R-:W-:-:S04]  /*10d0*/  @P0 SHF.R.U32.HI R11, RZ, R3, R13 ;  /* 0x00000003ff0b0219 */ /* 0x000fc8000001160d */
[----:B------:R-:W-:Y:S01]  /*10e0*/  @P0 SHF.R.U32.HI R12, RZ, R3, R6 ;  /* 0x00000003ff0c0219 */ /* 0x000fe20000011606 */
[----:B------:R-:W-:-:S04]  /*10f0*/  IMAD R11, R11, R10, RZ ;  /* 0x0000000a0b0b7224 */ /* 0x000fc800078e02ff */
[----:B------:R-:W-:Y:S01]  /*1100*/  IMAD R6, R12, R10, RZ ;  /* 0x0000000a0c067224 */ /* 0x000fe200078e02ff */
[----:B------:R-:W-:-:S04]  /*1110*/  ISETP.GE.AND P1, PT, R5, R11, PT ;  /* 0x0000000b0500720c */ /* 0x000fc80003f26270 */
[----:B------:R-:W-:Y:S01]  /*1120*/  ISETP.GE.OR P1, PT, R16, R6, P1 ;  /* 0x000000061000720c */ /* 0x000fe20000f26670 */
[----:B------:R-:W-:-:S05]  /*1130*/  IMAD.HI.U32 R6, R5, R2, RZ ;  /* 0x0000000205067227 */ /* 0x000fca00078e00ff */
[----:B------:R-:W-:-:S04]  /*1140*/  SHF.R.U32.HI R6, RZ, R3, R6 ;  /* 0x00000003ff067219 */ /* 0x000fc80000011606 */
[----:B------:R-:W-:-:S03]  /*1150*/  SEL R6, R5, R6, !P0 ;  /* 0x0000000605067207 */ /* 0x000fc60004000000 */
[----:B------:R-:W-:Y:S01]  /*1160*/  @!P1 IMAD.HI.U32 R7, R16, R2, RZ ;  /* 0x0000000210079227 */ /* 0x000fe200078e00ff */
[----:B------:R-:W-:-:S04]  /*1170*/  IADD3 R2, PT, PT, -R6, RZ, RZ ;  /* 0x000000ff06027210 */ /* 0x000fc80007ffe1ff */
[----:B------:R-:W-:Y:S01]  /*1180*/  @!P1 SHF.R.U32.HI R3, RZ, R3, R7 ;  /* 0x00000003ff039219 */ /* 0x000fe20000011607 */
[----:B------:R-:W-:Y:S01]  /*1190*/  IMAD R2, R10, R2, R5 ;  /* 0x000000020a027224 */ /* 0x000fe200078e0205 */
[----:B------:R-:W-:Y:S02]  /*11a0*/  IADD3 R7, PT, PT, -R5, RZ, RZ ;  /* 0x000000ff05077210 */ /* 0x000fe40007ffe1ff */
[----:B------:R-:W-:-:S03]  /*11b0*/  @!P1 SEL R3, R16, R3, !P0 ;  /* 0x0000000310039207 */ /* 0x000fc60004000000 */
[----:B------:R-:W-:Y:S02]  /*11c0*/  IMAD R7, R4, R7, R14 ;  /* 0x0000000704077224 */ /* 0x000fe400078e020e */
[--C-:B------:R-:W-:Y:S02]  /*11d0*/  @!P1 IMAD.IADD R6, R6, 0x1, -R3.reuse ;  /* 0x0000000106069824 */ /* 0x100fe400078e0a03 */
[----:B------:R-:W-:Y:S01]  /*11e0*/  @!P1 IMAD R3, R2, R12, R3 ;  /* 0x0000000c02039224 */ /* 0x000fe200078e0203 */
[----:B------:R-:W-:Y:S01]  /*11f0*/  IADD3 R2, PT, PT, -R16, RZ, RZ ;  /* 0x000000ff10027210 */ /* 0x000fe20007ffe1ff */
[----:B------:R-:W-:Y:S02]  /*1200*/  @!P1 IMAD R5, R6, R10, R16 ;  /* 0x0000000a06059224 */ /* 0x000fe400078e0210 */
[----:B------:R-:W-:Y:S02]  /*1210*/  @!P1 IMAD.MOV.U32 R16, RZ, RZ, R3 ;  /* 0x000000ffff109224 */ /* 0x000fe400078e0003 */
[----:B------:R-:W-:-:S02]  /*1220*/  IMAD R2, R9, R2, R15 ;  /* 0x0000000209027224 */ /* 0x000fc400078e020f */
[----:B------:R-:W-:Y:S02]  /*1230*/  IMAD R14, R5, R4, R7 ;  /* 0x00000004050e7224 */ /* 0x000fe400078e0207 */
[----:B------:R-:W-:Y:S02]  /*1240*/  IMAD R15, R16, R9, R2 ;  /* 0x00000009100f7224 */ /* 0x000fe400078e0202 */
.L_x_15:
[----:B------:R-:W1:Y:S01]  /*1250*/  LDCU UR4, c[0x0][0xb30] ;  /* 0x00016600ff0477ac */ /* 0x000e620008000800 */
[----:B------:R-:W2:Y:S08]  /*1260*/  S2UR UR37, SR_CgaCtaId ;  /* 0x00000000002579c3 */ /* 0x000eb00000008800 */
[----:B------:R-:W3:Y:S01]  /*1270*/  LDC R26, c[0x0][0xb24] ;  /* 0x0002c900ff1a7b82 */ /* 0x000ee20000000800 */
[----:B-1----:R-:W-:-:S09]  /*1280*/  UISETP.NE.AND UP1, UPT, UR4, 0x1, UPT ;  /* 0x000000010400788c */ /* 0x002fd2000bf25270 */
[----:B--2---:R-:W-:Y:S05]  /*1290*/  BRA.U UP1, `(.L_x_16) ;  /* 0x0000000101407547 */ /* 0x004fea000b800000 */
[----:B------:R-:W1:Y:S08]  /*12a0*/  LDC.64 R4, c[0x0][0xb10] ;  /* 0x0002c400ff047b82 */ /* 0x000e700000000a00 */
[----:B------:R-:W2:Y:S08]  /*12b0*/  LDC.64 R2, c[0x0][0xb18] ;  /* 0x0002c600ff027b82 */ /* 0x000eb00000000a00 */
[----:B------:R-:W4:Y:S08]  /*12c0*/  LDC R6, c[0x0][0xb20] ;  /* 0x0002c800ff067b82 */ /* 0x000f300000000800 */
[----:B------:R-:W3:Y:S01]  /*12d0*/  LDC R7, c[0x0][0xb0c] ;  /* 0x0002c300ff077b82 */ /* 0x000ee20000000800 */
[----:B-1----:R-:W-:-:S05]  /*12e0*/  IMAD.HI.U32 R4, R15, R4, RZ ;  /* 0x000000040f047227 */ /* 0x002fca00078e00ff */
[----:B------:R-:W-:Y:S01]  /*12f0*/  SHF.R.U32.HI R4, RZ, R5, R4 ;  /* 0x00000005ff047219 */ /* 0x000fe20000011604 */
[----:B--2---:R-:W-:Y:S01]  /*1300*/  IMAD.HI.U32 R3, R14, R3, RZ ;  /* 0x000000030e037227 */ /* 0x004fe200078e00ff */
[----:B------:R-:W-:-:S04]  /*1310*/  ISETP.NE.AND P0, PT, R2, 0x1, PT ;  /* 0x000000010200780c */ /* 0x000fc80003f05270 */
[----:B----4-:R-:W-:-:S04]  /*1320*/  SHF.R.U32.HI R3, RZ, R6, R3 ;  /* 0x00000006ff037219 */ /* 0x010fc80000011603 */
[----:B------:R-:W-:Y:S02]  /*1330*/  SEL R3, R14, R3, !P0 ;  /* 0x000000030e037207 */ /* 0x000fe40004000000 */
[----:B---3--:R-:W-:-:S04]  /*1340*/  ISETP.NE.AND P1, PT, R7, 0x1, PT ;  /* 0x000000010700780c */ /* 0x008fc80003f25270 */
[----:B------:R-:W-:-:S05]  /*1350*/  SEL R4, R15, R4, !P1 ;  /* 0x000000040f047207 */ /* 0x000fca0004800000 */
[----:B------:R-:W-:Y:S02]  /*1360*/  IMAD.IADD R5, R3, 0x1, -R4 ;  /* 0x0000000103057824 */ /* 0x000fe400078e0a04 */
[----:B------:R-:W-:Y:S02]  /*1370*/  IMAD.IADD R3, R4, 0x1, -R3 ;  /* 0x0000000104037824 */ /* 0x000fe400078e0a03 */
[----:B------:R-:W-:Y:S02]  /*1380*/  IMAD R15, R5, R7, R15 ;  /* 0x00000007050f7224 */ /* 0x000fe400078e020f */
[----:B------:R-:W-:-:S07]  /*1390*/  IMAD R14, R3, R2, R14 ;  /* 0x00000002030e7224 */ /* 0x000fce00078e020e */
.L_x_16:
[----:B------:R-:W-:Y:S01]  /*13a0*/  BAR.SYNC.DEFER_BLOCKING 0x0 ;  /* 0x0000000000007b1d */ /* 0x000fe20000010000 */
[----:B------:R-:W-:Y:S01]  /*13b0*/  UISETP.NE.AND UP1, UPT, UR8, 0x2, UPT ;  /* 0x000000020800788c */ /* 0x000fe2000bf25270 */
[----:B------:R-:W-:Y:S02]  /*13c0*/  ISETP.NE.OR P5, PT, R0, 0x2, !P5 ;  /* 0x000000020000780c */ /* 0x000fe40006fa5670 */
[----:B------:R-:W-:-:S06]  /*13d0*/  LOP3.LUT R2, R77, 0x1f, RZ, 0xc0, !PT ;  /* 0x0000001f4d027812 */ /* 0x000fcc00078ec0ff */
[----:B------:R-:W-:Y:S05]  /*13e0*/  BRA.U UP1, `(.L_x_17) ;  /* 0x0000001101a47547 */ /* 0x000fea000b800000 */
[----:B------:R-:W1:Y:S01]  /*13f0*/  LDCU UR13, c[0x0][0x38c] ;  /* 0x00007180ff0d77ac */ /* 0x000e620008000800 */
[----:B------:R-:W2:Y:S01]  /*1400*/  LDC R8, c[0x0][0x370] ;  /* 0x0000dc00ff087b82 */ /* 0x000ea20000000800 */
[----:B------:R-:W-:Y:S01]  /*1410*/  PLOP3.LUT P1, PT, PT, PT, UP2, 0x80, 0x8 ;  /* 0x000000000008781c */ /* 0x000fe20003f2f028 */
[----:B------:R-:W-:Y:S01]  /*1420*/  IMAD.MOV.U32 R17, RZ, RZ, 0x1 ;  /* 0x00000001ff117424 */ /* 0x000fe200078e00ff */
[----:B------:R-:W-:Y:S01]  /*1430*/  ISETP.EQ.OR P4, PT, R2, RZ, P5 ;  /* 0x000000ff0200720c */ /* 0x000fe20002f82670 */
[----:B------:R-:W-:Y:S01]  /*1440*/  IMAD.MOV.U32 R16, RZ, RZ, RZ ;  /* 0x000000ffff107224 */ /* 0x000fe200078e00ff */
[----:B------:R-:W-:Y:S02]  /*1450*/  PLOP3.LUT P1, PT, P1, PT, PT, 0x8, 0x80 ;  /* 0x000000000080781c */ /* 0x000fe40000f2e170 */
[----:B------:R-:W-:Y:S01]  /*1460*/  CS2R R12, SRZ ;  /* 0x00000000000c7805 */ /* 0x000fe2000001ff00 */
[----:B------:R-:W-:Y:S01]  /*1470*/  IMAD.MOV.U32 R11, RZ, RZ, 0x1 ;  /* 0x00000001ff0b7424 */ /* 0x000fe200078e00ff */
[----:B------:R-:W4:Y:S01]  /*1480*/  LDC R0, c[0x0][0x374] ;  /* 0x0000dd00ff007b82 */ /* 0x000f220000000800 */
[----:B------:R-:W2:Y:S01]  /*1490*/  LDCU.64 UR22, c[0x0][0x348] ;  /* 0x00006900ff1677ac */ /* 0x000ea20008000a00 */
[----:B------:R-:W-:Y:S01]  /*14a0*/  UMOV UR6, URZ ;  /* 0x000000ff00067c82 */ /* 0x000fe20008000000 */
[----:B-1----:R-:W-:-:S04]  /*14b0*/  UIADD3 UR5, UPT, UPT, UR13, 0x1f, URZ ;  /* 0x0000001f0d057890 */ /* 0x002fc8000fffe0ff */
[----:B------:R-:W-:-:S04]  /*14c0*/  USHF.R.S32.HI UR4, URZ, 0x1f, UR5 ;  /* 0x0000001fff047899 */ /* 0x000fc80008011405 */
[----:B------:R-:W-:-:S04]  /*14d0*/  ULEA.HI UR4, UR4, UR5, URZ, 0x5 ;  /* 0x0000000504047291 */ /* 0x000fc8000f8f28ff */
[----:B------:R-:W-:Y:S02]  /*14e0*/  USHF.R.S32.HI UR15, URZ, 0x5, UR4 ;  /* 0x00000005ff0f7899 */ /* 0x000fe40008011404 */
[----:B------:R-:W-:Y:S02]  /*14f0*/  UIADD3 UR4, UPT, UPT, UR13, -0x1, URZ ;  /* 0xffffffff0d047890 */ /* 0x000fe4000fffe0ff */
[----:B------:R-:W-:Y:S02]  /*1500*/  UISETP.LT.U32.AND UP0, UPT, UR15, 0x6, UPT ;  /* 0x000000060f00788c */ /* 0x000fe4000bf01070 */
[----:B------:R-:W-:Y:S02]  /*1510*/  UISETP.GE.U32.AND UP1, UPT, UR4, -0x3f, UPT ;  /* 0xffffffc10400788c */ /* 0x000fe4000bf26070 */
[----:B------:R-:W-:Y:S02]  /*1520*/  USEL UR14, UR15, 0x6, UP0 ;  /* 0x000000060f0e7887 */ /* 0x000fe40008000000 */
[----:B------:R-:W-:-:S02]  /*1530*/  UIADD3 UR13, UPT, UPT, UR13, 0x3e, URZ ;  /* 0x0000003e0d0d7890 */ /* 0x000fc4000fffe0ff */
[----:B------:R-:W-:Y:S02]  /*1540*/  UIADD3 UR5, UPT, UPT, UR14, -0x1, URZ ;  /* 0xffffffff0e057890 */ /* 0x000fe4000fffe0ff */
[----:B------:R-:W-:-:S03]  /*1550*/  UIADD3 UR7, UPT, UPT, UR15, -UR14, URZ ;  /* 0x8000000e0f077290 */ /* 0x000fc6000fffe0ff */
[----:B------:R-:W-:-:S04]  /*1560*/  @UP1 UIADD3 UR5, UPT, UPT, UR14, URZ, URZ ;  /* 0x000000ff0e051290 */ /* 0x000fc8000fffe0ff */
[----:B--2---:R-:W-:-:S12]  /*1570*/  UIADD3 UR5, UPT, UPT, UR5, 0x1, URZ ;  /* 0x0000000105057890 */ /* 0x004fd8000fffe0ff */
.L_x_35:
[----:B------:R-:W-:Y:S01]  /*1580*/  UISETP.NE.AND UP0, UPT, UR37, URZ, UPT ;  /* 0x000000ff2500728c */ /* 0x000fe2000bf05270 */
[----:B------:R-:W1:Y:S08]  /*1590*/  S2UR UR37, SR_CgaCtaId ;  /* 0x00000000002579c3 */ /* 0x000e700000008800 */
[----:B------:R-:W-:Y:S05]  /*15a0*/  BRA.U UP0, `(.L_x_18) ;  /* 0x0000000100347547 */ /* 0x000fea000b800000 */
[----:B------:R-:W2:Y:S01]  /*15b0*/  S2R R2, SR_CgaCtaId ;  /* 0x0000000000027919 */ /* 0x000ea20000008800 */
[----:B------:R-:W-:-:S04]  /*15c0*/  MOV R3, 0x400 ;  /* 0x0000040000037802 */ /* 0x000fc80000000f00 */
[----:B--2---:R-:W-:Y:S02]  /*15d0*/  LEA R2, R2, R3, 0x18 ;  /* 0x0000000302027211 */ /* 0x004fe400078ec0ff */
[----:B------:R-:W-:-:S03]  /*15e0*/  SHF.L.U32 R3, R11, 0x1f, RZ ;  /* 0x0000001f0b037819 */ /* 0x000fc600000006ff */
[----:B------:R-:W-:-:S04]  /*15f0*/  IMAD R2, R12, 0x8, R2 ;  /* 0x000000080c027824 */ /* 0x000fc800078e0202 */
[----:B------:R-:W2:Y:S02]  /*1600*/  SYNCS.PHASECHK.TRANS64.TRYWAIT P0, [R2+URZ+0x120], R3 ;  /* 0x00012003020075a7 */ /* 0x000ea400080011ff */
[----:B--2---:R-:W-:Y:S05]  /*1610*/  @!P0 BRA `(.L_x_19) ;  /* 0x0000006000f88947 */ /* 0x004fea0003800000 */
.L_x_133:
[----:B------:R-:W-:Y:S01]  /*1620*/  VIADD R12, R12, 0x1 ;  /* 0x000000010c0c7836 */ /* 0x000fe20000000000 */
[----:B------:R2:W-:Y:S04]  /*1630*/  SYNCS.ARRIVE.TRANS64.A1T0 RZ, [R2+URZ+0x110], RZ ;  /* 0x000110ff02ff79a7 */ /* 0x0005e800081000ff */
[----:B------:R-:W-:-:S04]  /*1640*/  ISETP.NE.AND P0, PT, R12, 0x2, PT ;  /* 0x000000020c00780c */ /* 0x000fc80003f05270 */
[----:B------:R-:W-:Y:S02]  /*1650*/  SEL R12, R12, RZ, P0 ;  /* 0x000000ff0c0c7207 */ /* 0x000fe40000000000 */
[----:B--2---:R-:W-:-:S04]  /*1660*/  SEL R2, RZ, 0x1, P0 ;  /* 0x00000001ff027807 */ /* 0x004fc80000000000 */
[----:B------:R-:W-:-:S07]  /*1670*/  LOP3.LUT R11, R11, R2, RZ, 0x3c, !PT ;  /* 0x000000020b0b7212 */ /* 0x000fce00078e3cff */
.L_x_18:
[----:B------:R-:W-:Y:S01]  /*1680*/  UMOV UR4, 0x400 ;  /* 0x0000040000047882 */ /* 0x000fe20000000000 */
[----:B------:R-:W-:Y:S01]  /*1690*/  SHF.L.U32 R2, R17, 0x1f, RZ ;  /* 0x0000001f11027819 */ /* 0x000fe200000006ff */
[----:B-1----:R-:W-:Y:S01]  /*16a0*/  ULEA UR4, UR37, UR4, 0x18 ;  /* 0x0000000425047291 */ /* 0x002fe2000f8ec0ff */
[----:B------:R-:W-:Y:S01]  /*16b0*/  R2UR UR35, R15 ;  /* 0x000000000f2372ca */ /* 0x000fe200000e0000 */
[----:B------:R-:W-:Y:S01]  /*16c0*/  UISETP.GE.U32.AND UP0, UPT, UR13, 0x3f, UPT ;  /* 0x0000003f0d00788c */ /* 0x000fe2000bf06070 */
[----:B------:R-:W-:Y:S01]  /*16d0*/  R2UR UR11, R14 ;  /* 0x000000000e0b72ca */ /* 0x000fe200000e0000 */
[----:B------:R-:W-:Y:S01]  /*16e0*/  ULEA UR8, UR6, UR4, 0x3 ;  /* 0x0000000406087291 */ /* 0x000fe2000f8e18ff */
[----:B------:R-:W-:-:S08]  /*16f0*/  UMOV UR24, URZ ;  /* 0x000000ff00187c82 */ /* 0x000fd00008000000 */
[----:B------:R1:W2:Y:S01]  /*1700*/  SYNCS.PHASECHK.TRANS64.TRYWAIT P0, [UR8+0x30], R2 ;  /* 0x00003002ff0075a7 */ /* 0x0002a20008001108 */
[----:B------:R-:W-:Y:S02]  /*1710*/  USHF.L.U32 UR35, UR35, 0x7, URZ ;  /* 0x0000000723237899 */ /* 0x000fe400080006ff */
[----:B------:R-:W-:Y:S01]  /*1720*/  USHF.L.U32 UR11, UR11, 0x6, URZ ;  /* 0x000000060b0b7899 */ /* 0x000fe200080006ff */
[----:B------:R-:W-:Y:S11]  /*1730*/  BRA.U !UP0, `(.L_x_20) ;  /* 0x0000000108a87547 */ /* 0x000ff6000b800000 */
[----:B------:R-:W-:Y:S01]  /*1740*/  UMOV UR16, URZ ;  /* 0x000000ff00107c82 */ /* 0x000fe20008000000 */
[----:B------:R-:W-:-:S05]  /*1750*/  UMOV UR17, UR6 ;  /* 0x0000000600117c82 */ /* 0x000fca0008000000 */
.L_x_25:
[----:B-1----:R-:W-:Y:S01]  /*1760*/  ULEA UR33, UR17, UR4, 0x3 ;  /* 0x0000000411217291 */ /* 0x002fe2000f8e18ff */
[----:B--2---:R-:W-:Y:S01]  /*1770*/  @!P5 MOV R3, 0x6000 ;  /* 0x000060000003d802 */ /* 0x004fe20000000f00 */
[----:B--2---:R-:W-:Y:S10]  /*1780*/  @P0 BRA `(.L_x_21) ;  /* 0x00000000000c0947 */ /* 0x004ff40003800000 */
[----:B------:R-:W-:-:S04]  /*1790*/  SHF.L.U32 R4, R17, 0x1f, RZ ;  /* 0x0000001f11047819 */ /* 0x000fc800000006ff */
[----:B------:R-:W2:Y:S02]  /*17a0*/  SYNCS.PHASECHK.TRANS64.TRYWAIT P0, [UR33+0x30], R4 ;  /* 0x00003004ff0075a7 */ /* 0x000ea40008001121 */
[----:B--2---:R-:W-:Y:S05]  /*17b0*/  @!P0 BRA `(.L_x_22) ;  /* 0x0000006000a48947 */ /* 0x004fea0003800000 */
.L_x_21:
[----:B------:R2:W-:Y:S01]  /*17c0*/  @!P5 SYNCS.ARRIVE.TRANS64 RZ, [UR33], R3 ;  /* 0x00000003ffffd9a7 */ /* 0x0005e20008000021 */
[----:B------:R-:W-:Y:S04]  /*17d0*/  BSSY.RECONVERGENT B0, `(.L_x_23) ;  /* 0x0000003000007945 */ /* 0x000fe80003800200 */
[----:B------:R-:W-:Y:S05]  /*17e0*/  @P4 BRA `(.L_x_24) ;  /* 0x0000000000044947 */ /* 0x000fea0003800000 */
[----:B------:R-:W-:Y:S05]  /*17f0*/  BPT.TRAP 0x1 ;  /* 0x000000040000795c */ /* 0x000fea0000300000 */
.L_x_24:
[----:B------:R-:W-:Y:S05]  /*1800*/  BSYNC.RECONVERGENT B0 ;  /* 0x0000000000007941 */ /* 0x000fea0003800200 */
.L_x_23:
[----:B------:R-:W-:Y:S02]  /*1810*/  UIADD3 UR6, UPT, UPT, UR17, 0x1, URZ ;  /* 0x0000000111067890 */ /* 0x000fe4000fffe0ff */
[----:B------:R-:W-:Y:S02]  /*1820*/  ULEA UR32, UR17, UR4, 0xe ;  /* 0x0000000411207291 */ /* 0x000fe4000f8e70ff */
[----:B------:R-:W-:Y:S02]  /*1830*/  UISETP.NE.AND UP0, UPT, UR6, 0x6, UPT ;  /* 0x000000060600788c */ /* 0x000fe4000bf05270 */
[----:B------:R-:W-:Y:S02]  /*1840*/  UIADD3 UR26, UP1, UPT, UR22, 0x80, URZ ;  /* 0x00000080161a7890 */ /* 0x000fe4000ff3e0ff */
[----:B------:R-:W-:Y:S02]  /*1850*/  USEL UR9, URZ, 0x1, UP0 ;  /* 0x00000001ff097887 */ /* 0x000fe40008000000 */
[----:B------:R-:W-:-:S02]  /*1860*/  USEL UR6, UR6, URZ, UP0 ;  /* 0x000000ff06067287 */ /* 0x000fc40008000000 */
[----:B------:R-:W-:Y:S02]  /*1870*/  UIADD3 UR20, UP0, UPT, UR22, 0x180, URZ ;  /* 0x0000018016147890 */ /* 0x000fe4000ff1e0ff */
[----:B------:R-:W-:Y:S01]  /*1880*/  ULEA UR8, UR6, UR4, 0x3 ;  /* 0x0000000406087291 */ /* 0x000fe2000f8e18ff */
[----:B------:R-:W-:Y:S01]  /*1890*/  LOP3.LUT R17, R17, UR9, RZ, 0x3c, !PT ;  /* 0x0000000911117c12 */ /* 0x000fe2000f8e3cff */
[----:B------:R-:W-:Y:S02]  /*18a0*/  USHF.L.U32 UR34, UR16, 0x5, URZ ;  /* 0x0000000510227899 */ /* 0x000fe400080006ff */
[----:B------:R-:W-:Y:S01]  /*18b0*/  UIADD3.X UR27, UPT, UPT, URZ, UR23, URZ, UP1, !UPT ;  /* 0x00000017ff1b7290 */ /* 0x000fe20008ffe4ff */
[----:B-1----:R-:W-:Y:S01]  /*18c0*/  SHF.L.U32 R2, R17, 0x1f, RZ ;  /* 0x0000001f11027819 */ /* 0x002fe200000006ff */
[----:B------:R-:W-:Y:S02]  /*18d0*/  UIADD3 UR32, UPT, UPT, UR32, 0x8400, URZ ;  /* 0x0000840020207890 */ /* 0x000fe4000fffe0ff */
[----:B------:R-:W-:Y:S01]  /*18e0*/  UIADD3.X UR21, UPT, UPT, URZ, UR23, URZ, UP0, !UPT ;  /* 0x00000017ff157290 */ /* 0x000fe200087fe4ff */
[----:B------:R1:W1:Y:S01]  /*18f0*/  SYNCS.PHASECHK.TRANS64.TRYWAIT P0, [UR8+0x30], R2 ;  /* 0x00003002ff0075a7 */ /* 0x0002620008001108 */
[----:B------:R-:W-:Y:S01]  /*1900*/  ULEA UR8, UR17, UR4, 0xd ;  /* 0x0000000411087291 */ /* 0x000fe2000f8e68ff */
[----:B------:R-:W-:Y:S01]  /*1910*/  UMOV UR18, 0x0 ;  /* 0x0000000000127882 */ /* 0x000fe20000000000 */
[----:B------:R-:W-:-:S02]  /*1920*/  UMOV UR19, 0x10000000 ;  /* 0x1000000000137882 */ /* 0x000fc40000000000 */
[----:B------:R-:W-:Y:S01]  /*1930*/  UIADD3 UR8, UPT, UPT, UR8, 0x20400, URZ ;  /* 0x0002040008087890 */ /* 0x000fe2000fffe0ff */
[----:B------:R1:W-:Y:S01]  /*1940*/  UTMALDG.3D [UR32], [UR26], desc[UR18] ;  /* 0x000012201a0075b4 */ /* 0x0003e20008011000 */
[----:B------:R-:W-:Y:S01]  /*1950*/  UMOV UR12, UR36 ;  /* 0x00000024000c7c82 */ /* 0x000fe20008000000 */
[----:B------:R-:W-:Y:S01]  /*1960*/  UMOV UR9, UR33 ;  /* 0x0000002100097c82 */ /* 0x000fe20008000000 */
[----:B------:R-:W-:Y:S01]  /*1970*/  UMOV UR10, UR34 ;  /* 0x00000022000a7c82 */ /* 0x000fe20008000000 */
[----:B------:R-:W-:Y:S01]  /*1980*/  UIADD3 UR16, UPT, UPT, UR16, 0x1, URZ ;  /* 0x0000000110107890 */ /* 0x000fe2000fffe0ff */
[----:B------:R-:W-:Y:S01]  /*1990*/  UMOV UR24, UR5 ;  /* 0x0000000500187c82 */ /* 0x000fe20008000000 */
[----:B------:R-:W-:Y:S02]  /*19a0*/  UMOV UR17, UR6 ;  /* 0x0000000600117c82 */ /* 0x000fe40008000000 */
[----:B------:R1:W-:Y:S01]  /*19b0*/  UTMALDG.3D [UR8], [UR20], desc[UR18] ;  /* 0x00001208140075b4 */ /* 0x0003e20008011000 */
[----:B------:R-:W-:-:S09]  /*19c0*/  UISETP.NE.AND UP0, UPT, UR16, UR5, UPT ;  /* 0x000000051000728c */ /* 0x000fd2000bf05270 */
[----:B------:R-:W-:Y:S05]  /*19d0*/  BRA.U UP0, `(.L_x_25) ;  /* 0xfffffffd00607547 */ /* 0x000fea000b83ffff */
.L_x_20:
[----:B-1----:R-:W-:Y:S01]  /*19e0*/  ULEA UR8, UR6, UR4, 0x3 ;  /* 0x0000000406087291 */ /* 0x002fe2000f8e18ff */
[----:B------:R-:W-:Y:S01]  /*19f0*/  SHF.L.U32 R2, R17, 0x1f, RZ ;  /* 0x0000001f11027819 */ /* 0x000fe200000006ff */
[----:B------:R-:W-:Y:S01]  /*1a00*/  @!P1 SYNCS.ARRIVE.TRANS64.A1T0 RZ, [UR4+0xa8], RZ ;  /* 0x0000a8ffffff99a7 */ /* 0x000fe20008100004 */
[----:B------:R-:W-:-:S06]  /*1a10*/  UISETP.GT.AND UP0, UPT, UR15, UR14, UPT ;  /* 0x0000000e0f00728c */ /* 0x000fcc000bf04270 */
[----:B--2---:R1:W2:Y:S03]  /*1a20*/  SYNCS.PHASECHK.TRANS64.TRYWAIT P0, [UR8+0x30], R2 ;  /* 0x00003002ff0075a7 */ /* 0x0042a60008001108 */
[----:B------:R-:W-:Y:S05]  /*1a30*/  BRA.U !UP0, `(.L_x_26) ;  /* 0x0000000108ac7547 */ /* 0x000fea000b800000 */
[----:B------:R-:W-:Y:S01]  /*1a40*/  UIADD3 UR21, UPT, UPT, UR7, UR24, URZ ;  /* 0x0000001807157290 */ /* 0x000fe2000fffe0ff */
[----:B------:R-:W-:-:S11]  /*1a50*/  UMOV UR25, UR6 ;  /* 0x0000000600197c82 */ /* 0x000fd60008000000 */
.L_x_31:
[----:B-1----:R-:W-:Y:S01]  /*1a60*/  ULEA UR17, UR25, UR4, 0x3 ;  /* 0x0000000419117291 */ /* 0x002fe2000f8e18ff */
[----:B--2---:R-:W-:Y:S01]  /*1a70*/  @!P5 MOV R3, 0x6000 ;  /* 0x000060000003d802 */ /* 0x004fe20000000f00 */
[----:B--2---:R-:W-:Y:S10]  /*1a80*/  @P0 BRA `(.L_x_27) ;  /* 0x00000000000c0947 */ /* 0x004ff40003800000 */
[----:B------:R-:W-:-:S04]  /*1a90*/  SHF.L.U32 R4, R17, 0x1f, RZ ;  /* 0x0000001f11047819 */ /* 0x000fc800000006ff */
[----:B------:R-:W2:Y:S02]  /*1aa0*/  SYNCS.PHASECHK.TRANS64.TRYWAIT P0, [UR17+0x30], R4 ;  /* 0x00003004ff0075a7 */ /* 0x000ea40008001111 */
[----:B--2---:R-:W-:Y:S05]  /*1ab0*/  @!P0 BRA `(.L_x_28) ;  /* 0x0000005c00fc8947 */ /* 0x004fea0003800000 */
.L_x_27:
[----:B------:R2:W-:Y:S01]  /*1ac0*/  @!P5 SYNCS.ARRIVE.TRANS64 RZ, [UR17], R3 ;  /* 0x00000003ffffd9a7 */ /* 0x0005e20008000011 */
[----:B------:R-:W-:Y:S04]  /*1ad0*/  BSSY.RECONVERGENT B0, `(.L_x_29) ;  /* 0x0000003000007945 */ /* 0x000fe80003800200 */
[----:B------:R-:W-:Y:S05]  /*1ae0*/  @P4 BRA `(.L_x_30) ;  /* 0x0000000000044947 */ /* 0x000fea0003800000 */
[----:B------:R-:W-:Y:S05]  /*1af0*/  BPT.TRAP 0x1 ;  /* 0x000000040000795c */ /* 0x000fea0000300000 */
.L_x_30:
[----:B------:R-:W-:Y:S05]  /*1b00*/  BSYNC.RECONVERGENT B0 ;  /* 0x0000000000007941 */ /* 0x000fea0003800200 */
.L_x_29:
        /* <DEDUP_REMOVED lines=10> */
[----:B------:R-:W-:Y:S01]  /*1bb0*/  UIADD3 UR16, UPT, UPT, UR16, 0x8400, URZ ;  /* 0x0000840010107890 */ /* 0x000fe2000fffe0ff */
[----:B-1----:R-:W-:Y:S01]  /*1bc0*/  SHF.L.U32 R2, R17, 0x1f, RZ ;  /* 0x0000001f11027819 */ /* 0x002fe200000006ff */
[----:B------:R-:W-:Y:S02]  /*1bd0*/  UIADD3.X UR31, UPT, UPT, URZ, UR23, URZ, UP1, !UPT ;  /* 0x00000017ff1f7290 */ /* 0x000fe40008ffe4ff */
[----:B------:R-:W-:Y:S01]  /*1be0*/  UIADD3.X UR29, UPT, UPT, URZ, UR23, URZ, UP0, !UPT ;  /* 0x00000017ff1d7290 */ /* 0x000fe200087fe4ff */
[----:B------:R1:W1:Y:S01]  /*1bf0*/  SYNCS.PHASECHK.TRANS64.TRYWAIT P0, [UR8+0x30], R2 ;  /* 0x00003002ff0075a7 */ /* 0x0002620008001108 */
[----:B------:R-:W-:Y:S01]  /*1c00*/  ULEA UR8, UR25, UR4, 0xd ;  /* 0x0000000419087291 */ /* 0x000fe2000f8e68ff */
[----:B------:R-:W-:Y:S01]  /*1c10*/  UMOV UR26, 0x0 ;  /* 0x00000000001a7882 */ /* 0x000fe20000000000 */
[----:B------:R-:W-:-:S02]  /*1c20*/  UMOV UR27, 0x10000000 ;  /* 0x10000000001b7882 */ /* 0x000fc40000000000 */
[----:B------:R-:W-:Y:S01]  /*1c30*/  UIADD3 UR8, UPT, UPT, UR8, 0x20400, URZ ;  /* 0x0002040008087890 */ /* 0x000fe2000fffe0ff */
[----:B------:R-:W-:Y:S01]  /*1c40*/  UMOV UR19, UR35 ;  /* 0x0000002300137c82 */ /* 0x000fe20008000000 */
[----:B------:R-:W-:Y:S01]  /*1c50*/  UMOV UR20, UR36 ;  /* 0x0000002400147c82 */ /* 0x000fe20008000000 */
[----:B------:R-:W-:Y:S01]  /*1c60*/  UMOV UR12, UR36 ;  /* 0x00000024000c7c82 */ /* 0x000fe20008000000 */
[----:B------:R-:W-:Y:S01]  /*1c70*/  UMOV UR9, UR17 ;  /* 0x0000001100097c82 */ /* 0x000fe20008000000 */
[----:B------:R-:W-:Y:S01]  /*1c80*/  UMOV UR10, UR18 ;  /* 0x00000012000a7c82 */ /* 0x000fe20008000000 */
[----:B------:R1:W-:Y:S01]  /*1c90*/  UTMALDG.3D [UR16], [UR30], desc[UR26] ;  /* 0x00001a101e0075b4 */ /* 0x0003e20008011000 */
[----:B------:R-:W-:Y:S01]  /*1ca0*/  UIADD3 UR24, UPT, UPT, UR24, 0x1, URZ ;  /* 0x0000000118187890 */ /* 0x000fe2000fffe0ff */
[----:B------:R-:W-:-:S03]  /*1cb0*/  UMOV UR25, UR6 ;  /* 0x0000000600197c82 */ /* 0x000fc60008000000 */
[----:B------:R-:W-:Y:S01]  /*1cc0*/  UISETP.NE.AND UP0, UPT, UR24, UR21, UPT ;  /* 0x000000151800728c */ /* 0x000fe2000bf05270 */
[----:B------:R1:W-:Y:S08]  /*1cd0*/  UTMALDG.3D [UR8], [UR28], desc[UR26] ;  /* 0x00001a081c0075b4 */ /* 0x0003f00008011000 */
[----:B------:R-:W-:Y:S05]  /*1ce0*/  BRA.U UP0, `(.L_x_31) ;  /* 0xfffffffd005c7547 */ /* 0x000fea000b83ffff */
.L_x_26:
[C---:B-1----:R-:W-:Y:S01]  /*1cf0*/  LEA R2, R16.reuse, UR4, 0x3 ;  /* 0x0000000410027c11 */ /* 0x042fe2000f8e18ff */
[----:B------:R-:W-:Y:S01]  /*1d00*/  NOP ;  /* 0x0000000000007918 */ /* 0x000fe20000000000 */
[----:B--2---:R-:W-:Y:S02]  /*1d10*/  SHF.L.U32 R3, R13, 0x1f, RZ ;  /* 0x0000001f0d037819 */ /* 0x004fe400000006ff */
[----:B------:R-:W-:Y:S02]  /*1d20*/  LEA R4, R16, UR4, 0x4 ;  /* 0x0000000410047c11 */ /* 0x000fe4000f8e20ff */
[----:B------:R-:W1:Y:S02]  /*1d30*/  SYNCS.PHASECHK.TRANS64.TRYWAIT P0, [R2+URZ+0xb0], R3 ;  /* 0x0000b003020075a7 */ /* 0x000e6400080011ff */
[----:B-1----:R-:W-:Y:S05]  /*1d40*/  @!P0 BRA `(.L_x_32) ;  /* 0x0000005c00708947 */ /* 0x002fea0003800000 */
.L_x_136:
[----:B------:R-:W2:Y:S01]  /*1d50*/  LDS.128 R4, [R4+0x140] ;  /* 0x0001400004047984 */ /* 0x000ea20000000c00 */
[----:B---3--:R-:W-:Y:S01]  /*1d60*/  ISETP.GE.AND P0, PT, R26, 0x1, PT ;  /* 0x000000011a00780c */ /* 0x008fe20003f06270 */
[----:B-1----:R-:W-:Y:S01]  /*1d70*/  VIADD R2, R2, 0xc0 ;  /* 0x000000c002027836 */ /* 0x002fe20000000000 */
[----:B------:R-:W-:Y:S01]  /*1d80*/  @!PT LDS RZ, [RZ] ;  /* 0x00000000fffff984 */ /* 0x000fe20000000800 */
[----:B------:R-:W-:Y:S01]  /*1d90*/  @!PT LDS RZ, [RZ] ;  /* 0x00000000fffff984 */ /* 0x000fe20000000800 */
[----:B------:R-:W-:Y:S01]  /*1da0*/  @!PT LDS RZ, [RZ] ;  /* 0x00000000fffff984 */ /* 0x000fe20000000800 */
[----:B------:R-:W-:Y:S01]  /*1db0*/  @!PT LDS RZ, [RZ] ;  /* 0x00000000fffff984 */ /* 0x000fe20000000800 */
[----:B------:R1:W-:Y:S06]  /*1dc0*/  MEMBAR.ALL.CTA ;  /* 0x0000000000007992 */ /* 0x0003ec0000008000 */
[----:B-1----:R-:W1:Y:S01]  /*1dd0*/  FENCE.VIEW.ASYNC.S ;  /* 0x00000000000073c6 */ /* 0x002e620000000000 */
[----:B------:R-:W-:-:S04]  /*1de0*/  PRMT R2, RZ, 0x654, R2 ;  /* 0x00000654ff027816 */ /* 0x000fc80000000002 */
[----:B-1----:R1:W-:Y:S01]  /*1df0*/  SYNCS.ARRIVE.TRANS64.RED.A1T0 RZ, [R2+URZ], RZ ;  /* 0x000000ff02ff79a7 */ /* 0x0023e200081004ff */
[----:B--2---:R-:W-:-:S13]  /*1e00*/  LOP3.LUT P2, RZ, R6, 0x1, RZ, 0xc0, !PT ;  /* 0x0000000106ff7812 */ /* 0x004fda000784c0ff */
[----:B------:R-:W-:Y:S01]  /*1e10*/  @P2 SHF.R.U32.HI R3, RZ, 0x10, R5 ;  /* 0x00000010ff032819 */ /* 0x000fe20000011605 */
[----:B------:R-:W-:Y:S01]  /*1e20*/  VOTEU.ANY UP0, P2 ;  /* 0x0000000000ff7886 */ /* 0x000fe20001000100 */
[----:B------:R-:W-:Y:S02]  /*1e30*/  @P2 MOV R10, R4 ;  /* 0x00000004000a2202 */ /* 0x000fe40000000f00 */
[----:B------:R-:W-:Y:S02]  /*1e40*/  @P2 R2UR.BROADCAST UR8, R3 ;  /* 0x00000000030822ca */ /* 0x000fe400008e0000 */
[----:B------:R-:W-:-:S11]  /*1e50*/  @P2 LOP3.LUT R9, R5, 0xffff, RZ, 0xc0, !PT ;  /* 0x0000ffff05092812 */ /* 0x000fd600078ec0ff */
[----:B------:R-:W-:Y:S01]  /*1e60*/  @UP0 UMOV UR36, UR8 ;  /* 0x0000000800240c82 */ /* 0x000fe20008000000 */
[----:B-1----:R-:W-:Y:S05]  /*1e70*/  @!P0 BRA `(.L_x_33) ;  /* 0x0000000000b88947 */ /* 0x002fea0003800000 */
[----:B------:R-:W4:Y:S01]  /*1e80*/  LDC.64 R4, c[0x0][0xb18] ;  /* 0x0002c600ff047b82 */ /* 0x000f220000000a00 */
[----:B------:R-:W-:-:S07]  /*1e90*/  ISETP.NE.AND P3, PT, R26, 0x1, PT ;  /* 0x000000011a00780c */ /* 0x000fce0003f65270 */
[----:B------:R-:W1:Y:S08]  /*1ea0*/  LDC.64 R6, c[0x0][0xb10] ;  /* 0x0002c400ff067b82 */ /* 0x000e700000000a00 */
[----:B------:R-:W2:Y:S08]  /*1eb0*/  LDC R14, c[0x0][0xb20] ;  /* 0x0002c800ff0e7b82 */ /* 0x000eb00000000800 */
[----:B------:R-:W3:Y:S01]  /*1ec0*/  LDC R15, c[0x0][0xb0c] ;  /* 0x0002c300ff0f7b82 */ /* 0x000ee20000000800 */
[----:B----4-:R-:W-:Y:S01]  /*1ed0*/  IMAD.HI.U32 R19, R0, R5, RZ ;  /* 0x0000000500137227 */ /* 0x010fe200078e00ff */
[----:B------:R-:W-:-:S03]  /*1ee0*/  ISETP.NE.AND P0, PT, R4, 0x1, PT ;  /* 0x000000010400780c */ /* 0x000fc60003f05270 */
[----:B------:R-:W-:-:S03]  /*1ef0*/  IMAD.HI.U32 R5, R9, R5, RZ ;  /* 0x0000000509057227 */ /* 0x000fc600078e00ff */
[----:B------:R-:W4:Y:S01]  /*1f00*/  LDC.64 R2, c[0x0][0xb28] ;  /* 0x0002ca00ff027b82 */ /* 0x000f220000000a00 */
[----:B-1----:R-:W-:-:S04]  /*1f10*/  IMAD.HI.U32 R20, R8, R6, RZ ;  /* 0x0000000608147227 */ /* 0x002fc800078e00ff */
[----:B------:R-:W-:Y:S01]  /*1f20*/  IMAD.HI.U32 R21, R10, R6, RZ ;  /* 0x000000060a157227 */ /* 0x000fe200078e00ff */
[----:B------:R-:W-:Y:S02]  /*1f30*/  SHF.R.U32.HI R20, RZ, R7, R20 ;  /* 0x00000007ff147219 */ /* 0x000fe40000011614 */
[-C--:B--2---:R-:W-:Y:S02]  /*1f40*/  SHF.R.U32.HI R19, RZ, R14.reuse, R19 ;  /* 0x0000000eff137219 */ /* 0x084fe40000011613 */
[----:B------:R-:W-:Y:S02]  /*1f50*/  SHF.R.U32.HI R5, RZ, R14, R5 ;  /* 0x0000000eff057219 */ /* 0x000fe40000011605 */
[----:B------:R-:W-:Y:S02]  /*1f60*/  SEL R19, R0, R19, !P0 ;  /* 0x0000001300137207 */ /* 0x000fe40004000000 */
[----:B------:R-:W-:Y:S02]  /*1f70*/  SHF.R.U32.HI R21, RZ, R7, R21 ;  /* 0x00000007ff157219 */ /* 0x000fe40000011615 */
[----:B---3--:R-:W-:-:S02]  /*1f80*/  ISETP.NE.AND P1, PT, R15, 0x1, PT ;  /* 0x000000010f00780c */ /* 0x008fc40003f25270 */
[----:B------:R-:W-:Y:S02]  /*1f90*/  SEL R5, R9, R5, !P0 ;  /* 0x0000000509057207 */ /* 0x000fe40004000000 */
[----:B------:R-:W-:Y:S02]  /*1fa0*/  SEL R20, R8, R20, !P1 ;  /* 0x0000001408147207 */ /* 0x000fe40004800000 */
[----:B------:R-:W-:Y:S01]  /*1fb0*/  SEL R21, R10, R21, !P1 ;  /* 0x000000150a157207 */ /* 0x000fe20004800000 */
[----:B----4-:R-:W-:-:S04]  /*1fc0*/  IMAD.HI.U32 R18, R19, R2, RZ ;  /* 0x0000000213127227 */ /* 0x010fc800078e00ff */
        /* <DEDUP_REMOVED lines=10> */
[----:B------:R-:W-:-:S04]  /*2070*/  @!P0 IMAD.HI.U32 R7, R21, R2, RZ ;  /* 0x0000000215078227 */ /* 0x000fc800078e00ff */
[----:B------:R-:W-:Y:S01]  /*2080*/  IMAD.MOV R2, RZ, RZ, -R6 ;  /* 0x000000ffff027224 */ /* 0x000fe200078e0a06 */
[----:B------:R-:W-:Y:S02]  /*2090*/  @!P0 SHF.R.U32.HI R3, RZ, R3, R7 ;  /* 0x00000003ff038219 */ /* 0x000fe40000011607 */
[----:B------:R-:W-:Y:S01]  /*20a0*/  IADD3 R7, PT, PT, -R5, RZ, RZ ;  /* 0x000000ff05077210 */ /* 0x000fe20007ffe1ff */
[----:B------:R-:W-:Y:S01]  /*20b0*/  IMAD R2, R26, R2, R5 ;  /* 0x000000021a027224 */ /* 0x000fe200078e0205 */
        /* <DEDUP_REMOVED lines=10> */
.L_x_33:
[----:B------:R-:W1:Y:S02]  /*2160*/  LDCU UR8, c[0x0][0xb30] ;  /* 0x00016600ff0877ac */ /* 0x000e640008000800 */
[----:B-1----:R-:W-:-:S09]  /*2170*/  UISETP.NE.AND UP0, UPT, UR8, 0x1, UPT ;  /* 0x000000010800788c */ /* 0x002fd2000bf05270 */
[----:B------:R-:W-:Y:S05]  /*2180*/  BRA.U UP0, `(.L_x_34) ;  /* 0x0000000100407547 */ /* 0x000fea000b800000 */
[----:B------:R-:W1:Y:S08]  /*2190*/  LDC.64 R4, c[0x0][0xb10] ;  /* 0x0002c400ff047b82 */ /* 0x000e700000000a00 */
[----:B------:R-:W2:Y:S08]  /*21a0*/  LDC.64 R2, c[0x0][0xb18] ;  /* 0x0002c600ff027b82 */ /* 0x000eb00000000a00 */
[----:B------:R-:W3:Y:S08]  /*21b0*/  LDC R6, c[0x0][0xb20] ;  /* 0x0002c800ff067b82 */ /* 0x000ef00000000800 */
[----:B------:R-:W4:Y:S01]  /*21c0*/  LDC R7, c[0x0][0xb0c] ;  /* 0x0002c300ff077b82 */ /* 0x000f220000000800 */
[----:B-1----:R-:W-:-:S05]  /*21d0*/  IMAD.HI.U32 R4, R10, R4, RZ ;  /* 0x000000040a047227 */ /* 0x002fca00078e00ff */
[----:B------:R-:W-:Y:S01]  /*21e0*/  SHF.R.U32.HI R4, RZ, R5, R4 ;  /* 0x00000005ff047219 */ /* 0x000fe20000011604 */
[----:B--2---:R-:W-:Y:S01]  /*21f0*/  IMAD.HI.U32 R3, R9, R3, RZ ;  /* 0x0000000309037227 */ /* 0x004fe200078e00ff */
[----:B------:R-:W-:-:S04]  /*2200*/  ISETP.NE.AND P0, PT, R2, 0x1, PT ;  /* 0x000000010200780c */ /* 0x000fc80003f05270 */
[----:B---3--:R-:W-:-:S04]  /*2210*/  SHF.R.U32.HI R3, RZ, R6, R3 ;  /* 0x00000006ff037219 */ /* 0x008fc80000011603 */
[----:B------:R-:W-:Y:S02]  /*2220*/  SEL R3, R9, R3, !P0 ;  /* 0x0000000309037207 */ /* 0x000fe40004000000 */
[----:B----4-:R-:W-:-:S04]  /*2230*/  ISETP.NE.AND P1, PT, R7, 0x1, PT ;  /* 0x000000010700780c */ /* 0x010fc80003f25270 */
[----:B------:R-:W-:-:S05]  /*2240*/  SEL R4, R10, R4, !P1 ;  /* 0x000000040a047207 */ /* 0x000fca0004800000 */
[----:B------:R-:W-:Y:S02]  /*2250*/  IMAD.IADD R5, R3, 0x1, -R4 ;  /* 0x0000000103057824 */ /* 0x000fe400078e0a04 */
[----:B------:R-:W-:Y:S02]  /*2260*/  IMAD.IADD R3, R4, 0x1, -R3 ;  /* 0x0000000104037824 */ /* 0x000fe400078e0a03 */
[----:B------:R-:W-:Y:S02]  /*2270*/  IMAD R10, R5, R7, R10 ;  /* 0x00000007050a7224 */ /* 0x000fe400078e020a */
[----:B------:R-:W-:-:S07]  /*2280*/  IMAD R9, R3, R2, R9 ;  /* 0x0000000203097224 */ /* 0x000fce00078e0209 */
.L_x_34:
[----:B------:R-:W-:Y:S01]  /*2290*/  VIADD R16, R16, 0x1 ;  /* 0x0000000110107836 */ /* 0x000fe20000000000 */
[----:B------:R-:W-:Y:S01]  /*22a0*/  PLOP3.LUT P1, PT, PT, PT, PT, 0x80, 0x8 ;  /* 0x000000000008781c */ /* 0x000fe20003f2f070 */
[----:B------:R-:W-:Y:S02]  /*22b0*/  IMAD.IADD R15, R10, 0x1, R63 ;  /* 0x000000010a0f7824 */ /* 0x000fe400078e023f */
[----:B------:R-:W-:Y:S01]  /*22c0*/  IMAD.IADD R14, R9, 0x1, R62 ;  /* 0x00000001090e7824 */ /* 0x000fe200078e023e */
[----:B------:R-:W-:-:S04]  /*22d0*/  ISETP.NE.AND P0, PT, R16, 0x2, PT ;  /* 0x000000021000780c */ /* 0x000fc80003f05270 */
[----:B------:R-:W-:Y:S02]  /*22e0*/  SEL R2, RZ, 0x1, P0 ;  /* 0x00000001ff027807 */ /* 0x000fe40000000000 */
[----:B------:R-:W-:Y:S02]  /*22f0*/  SEL R16, R16, RZ, P0 ;  /* 0x000000ff10107207 */ /* 0x000fe40000000000 */
[----:B------:R-:W-:Y:S01]  /*2300*/  LOP3.LUT R13, R13, R2, RZ, 0x3c, !PT ;  /* 0x000000020d0d7212 */ /* 0x000fe200078e3cff */
[----:B------:R-:W-:Y:S06]  /*2310*/  @P2 BRA `(.L_x_35) ;  /* 0xfffffff000982947 */ /* 0x000fec000383ffff */
[----:B------:R-:W-:Y:S01]  /*2320*/  UIADD3 UR4, UPT, UPT, UR4, 0x30, URZ ;  /* 0x0000003004047890 */ /* 0x000fe2000fffe0ff */
[----:B------:R-:W-:-:S03]  /*2330*/  SHF.L.U32 R2, R17, 0x1f, RZ ;  /* 0x0000001f11027819 */ /* 0x000fc600000006ff */
[----:B------:R-:W-:-:S09]  /*2340*/  ULEA UR5, UR6, UR4, 0x3 ;  /* 0x0000000406057291 */ /* 0x000fd2000f8e18ff */
[----:B------:R-:W1:Y:S02]  /*2350*/  SYNCS.PHASECHK.TRANS64.TRYWAIT P0, [UR5], R2 ;  /* 0x00000002ff0075a7 */ /* 0x000e640008001105 */
[----:B-1----:R-:W-:Y:S05]  /*2360*/  @!P0 BRA `(.L_x_36) ;  /* 0x0000005400fc8947 */ /* 0x002fea0003800000 */
.L_x_138:
[----:B------:R-:W-:-:S04]  /*2370*/  UIADD3 UR6, UPT, UPT, UR6, 0x1, URZ ;  /* 0x0000000106067890 */ /* 0x000fc8000fffe0ff */
[----:B------:R-:W-:-:S04]  /*2380*/  UISETP.NE.AND UP0, UPT, UR6, 0x6, UPT ;  /* 0x000000060600788c */ /* 0x000fc8000bf05270 */
[----:B------:R-:W-:Y:S02]  /*2390*/  USEL UR7, URZ, 0x1, UP0 ;  /* 0x00000001ff077887 */ /* 0x000fe40008000000 */
[----:B------:R-:W-:-:S04]  /*23a0*/  USEL UR6, UR6, URZ, UP0 ;  /* 0x000000ff06067287 */ /* 0x000fc80008000000 */
[----:B------:R-:W-:Y:S01]  /*23b0*/  ULEA UR5, UR6, UR4, 0x3 ;  /* 0x0000000406057291 */ /* 0x000fe2000f8e18ff */
[----:B-1----:R-:W-:-:S04]  /*23c0*/  LOP3.LUT R2, R17, UR7, RZ, 0x3c, !PT ;  /* 0x0000000711027c12 */ /* 0x002fc8000f8e3cff */
[----:B------:R-:W-:-:S04]  /*23d0*/  SHF.L.U32 R3, R2, 0x1f, RZ ;  /* 0x0000001f02037819 */ /* 0x000fc800000006ff */
[----:B------:R-:W1:Y:S02]  /*23e0*/  SYNCS.PHASECHK.TRANS64.TRYWAIT P0, [UR5], R3 ;  /* 0x00000003ff0075a7 */ /* 0x000e640008001105 */
[----:B-1----:R-:W-:Y:S05]  /*23f0*/  @!P0 BRA `(.L_x_37) ;  /* 0x0000005400f08947 */ /* 0x002fea0003800000 */
.L_x_140:
[----:B------:R-:W-:-:S04]  /*2400*/  UIADD3 UR6, UPT, UPT, UR6, 0x1, URZ ;  /* 0x0000000106067890 */ /* 0x000fc8000fffe0ff */
[----:B------:R-:W-:-:S04]  /*2410*/  UISETP.NE.AND UP0, UPT, UR6, 0x6, UPT ;  /* 0x000000060600788c */ /* 0x000fc8000bf05270 */
[----:B------:R-:W-:Y:S02]  /*2420*/  USEL UR7, URZ, 0x1, UP0 ;  /* 0x00000001ff077887 */ /* 0x000fe40008000000 */
[----:B------:R-:W-:-:S04]  /*2430*/  USEL UR6, UR6, URZ, UP0 ;  /* 0x000000ff06067287 */ /* 0x000fc80008000000 */
[----:B------:R-:W-:Y:S01]  /*2440*/  ULEA UR5, UR6, UR4, 0x3 ;  /* 0x0000000406057291 */ /* 0x000fe2000f8e18ff */
[----:B------:R-:W-:-:S04]  /*2450*/  LOP3.LUT R2, R2, UR7, RZ, 0x3c, !PT ;  /* 0x0000000702027c12 */ /* 0x000fc8000f8e3cff */
[----:B-1----:R-:W-:-:S04]  /*2460*/  SHF.L.U32 R3, R2, 0x1f, RZ ;  /* 0x0000001f02037819 */ /* 0x002fc800000006ff */
[----:B------:R-:W1:Y:S02]  /*2470*/  SYNCS.PHASECHK.TRANS64.TRYWAIT P0, [UR5], R3 ;  /* 0x00000003ff0075a7 */ /* 0x000e640008001105 */
[----:B-1----:R-:W-:Y:S05]  /*2480*/  @!P0 BRA `(.L_x_38) ;  /* 0x0000005400e48947 */ /* 0x002fea0003800000 */
.L_x_142:
        /* <DEDUP_REMOVED lines=9> */
.L_x_144:
        /* <DEDUP_REMOVED lines=9> */
.L_x_146:
[----:B------:R-:W-:-:S04]  /*25b0*/  UIADD3 UR6, UPT, UPT, UR6, 0x1, URZ ;  /* 0x0000000106067890 */ /* 0x000fc8000fffe0ff */
[----:B------:R-:W-:-:S04]  /*25c0*/  UISETP.NE.AND UP0, UPT, UR6, 0x6, UPT ;  /* 0x000000060600788c */ /* 0x000fc8000bf05270 */
[----:B------:R-:W-:Y:S02]  /*25d0*/  USEL UR5, URZ, 0x1, UP0 ;  /* 0x00000001ff057887 */ /* 0x000fe40008000000 */
[----:B------:R-:W-:-:S04]  /*25e0*/  USEL UR6, UR6, URZ, UP0 ;  /* 0x000000ff06067287 */ /* 0x000fc80008000000 */
[----:B------:R-:W-:Y:S01]  /*25f0*/  ULEA UR6, UR6, UR4, 0x3 ;  /* 0x0000000406067291 */ /* 0x000fe2000f8e18ff */
[----:B------:R-:W-:-:S04]  /*2600*/  LOP3.LUT R2, R2, UR5, RZ, 0x3c, !PT ;  /* 0x0000000502027c12 */ /* 0x000fc8000f8e3cff */
[----:B------:R-:W-:Y:S01]  /*2610*/  SHF.L.U32 R2, R2, 0x1f, RZ ;  /* 0x0000001f02027819 */ /* 0x000fe200000006ff */
[----:B-1--4-:R-:W-:-:S07]  /*2620*/  IMAD.U32 R0, RZ, RZ, UR6 ;  /* 0x00000006ff007e24 */ /* 0x012fce000f8e00ff */
.L_x_41:
[----:B-1----:R1:W2:Y:S02]  /*2630*/  SYNCS.PHASECHK.TRANS64.TRYWAIT P0, [R0+URZ], R2 ;  /* 0x00000002000075a7 */ /* 0x0022a400080011ff */
[----:B--2---:R-:W-:Y:S05]  /*2640*/  @!P0 NANOSLEEP.SYNCS 0x989680 ;  /* 0x009896800000895d */ /* 0x004fea0003900000 */
[----:B------:R-:W2:Y:S02]  /*2650*/  @!P0 SYNCS.PHASECHK.TRANS64 P0, [R0+URZ], R2 ;  /* 0x00000002000085a7 */ /* 0x000ea400080010ff */
[----:B--2---:R-:W-:Y:S05]  /*2660*/  @P0 EXIT ;  /* 0x000000000000094d */ /* 0x004fea0003800000 */
[----:B------:R-:W-:Y:S05]  /*2670*/  BRA `(.L_x_41) ;  /* 0xfffffffc00ec7947 */ /* 0x000fea000383ffff */
.L_x_17:
[----:B------:R-:W-:-:S04]  /*2680*/  UISETP.NE.AND UP1, UPT, UR37, URZ, UPT ;  /* 0x000000ff2500728c */ /* 0x000fc8000bf25270 */
[----:B------:R-:W-:-:S09]  /*2690*/  UISETP.NE.OR UP1, UPT, UR8, 0x1, UP1 ;  /* 0x000000010800788c */ /* 0x000fd20008f25670 */
[----:B------:R-:W-:Y:S05]  /*26a0*/  BRA.U UP1, `(.L_x_42) ;  /* 0x0000000501487547 */ /* 0x000fea000b800000 */
[----:B------:R-:W-:Y:S01]  /*26b0*/  ISETP.NE.AND P2, PT, R2, RZ, PT ;  /* 0x000000ff0200720c */ /* 0x000fe20003f45270 */
[----:B------:R-:W-:Y:S01]  /*26c0*/  IMAD.MOV.U32 R12, RZ, RZ, 0x1 ;  /* 0x00000001ff0c7424 */ /* 0x000fe200078e00ff */
[----:B------:R-:W-:Y:S02]  /*26d0*/  CS2R R10, SRZ ;  /* 0x00000000000a7805 */ /* 0x000fe4000001ff00 */
[----:B------:R-:W-:Y:S01]  /*26e0*/  CS2R R8, SRZ ;  /* 0x0000000000087805 */ /* 0x000fe2000001ff00 */
[----:B------:R-:W-:Y:S01]  /*26f0*/  UMOV UR4, 0x400 ;  /* 0x0000040000047882 */ /* 0x000fe20000000000 */
[----:B------:R-:W-:Y:S01]  /*2700*/  UMOV UR6, URZ ;  /* 0x000000ff00067c82 */ /* 0x000fe20008000000 */
[----:B------:R-:W-:-:S12]  /*2710*/  ULEA UR37, UR37, UR4, 0x18 ;  /* 0x0000000425257291 */ /* 0x000fd8000f8ec0ff */
.L_x_46:
[----:B------:R-:W-:Y:S02]  /*2720*/  LEA R0, R8, UR37, 0x3 ;  /* 0x0000002508007c11 */ /* 0x000fe4000f8e18ff */
[----:B------:R-:W-:-:S03]  /*2730*/  SHF.L.U32 R4, R9, 0x1f, RZ ;  /* 0x0000001f09047819 */ /* 0x000fc600000006ff */
[----:B------:R-:W-:Y:S01]  /*2740*/  VIADD R5, R0, 0x120 ;  /* 0x0000012000057836 */ /* 0x000fe20000000000 */
[----:B------:R-:W1:Y:S02]  /*2750*/  SYNCS.PHASECHK.TRANS64.TRYWAIT P0, [R0+URZ+0x110], R4 ;  /* 0x00011004000075a7 */ /* 0x000e6400080011ff */
[----:B-1----:R-:W-:Y:S05]  /*2760*/  @!P0 BRA `(.L_x_43) ;  /* 0x0000005400748947 */ /* 0x002fea0003800000 */
.L_x_147:
[----:B------:R-:W-:Y:S01]  /*2770*/  ULEA UR5, UR6, UR37, 0x3 ;  /* 0x0000002506057291 */ /* 0x000fe2000f8e18ff */
[----:B-1----:R-:W-:Y:S01]  /*2780*/  PRMT R0, RZ, 0x654, R5 ;  /* 0x00000654ff007816 */ /* 0x002fe20000000005 */
[----:B------:R-:W-:Y:S01]  /*2790*/  @!P2 IMAD.MOV.U32 R4, RZ, RZ, 0x10 ;  /* 0x00000010ff04a424 */ /* 0x000fe200078e00ff */
[----:B------:R-:W-:Y:S01]  /*27a0*/  SHF.L.U32 R5, R12, 0x1f, RZ ;  /* 0x0000001f0c057819 */ /* 0x000fe200000006ff */
[----:B------:R-:W-:Y:S01]  /*27b0*/  UIADD3 UR4, UPT, UPT, UR5, 0xb0, URZ ;  /* 0x000000b005047890 */ /* 0x000fe2000fffe0ff */
[----:B------:R1:W-:Y:S05]  /*27c0*/  SYNCS.ARRIVE.TRANS64.RED.A1T0 RZ, [R0+URZ], RZ ;  /* 0x000000ff00ff79a7 */ /* 0x0003ea00081004ff */
[----:B------:R-:W-:Y:S01]  /*27d0*/  IMAD.U32 R6, RZ, RZ, UR4 ;  /* 0x00000004ff067e24 */ /* 0x000fe2000f8e00ff */
[----:B------:R-:W2:Y:S04]  /*27e0*/  SYNCS.PHASECHK.TRANS64.TRYWAIT P0, [UR5+0xc0], R5 ;  /* 0x0000c005ff0075a7 */ /* 0x000ea80008001105 */
[----:B------:R-:W-:Y:S01]  /*27f0*/  PRMT R6, R2, 0x654, R6 ;  /* 0x0000065402067816 */ /* 0x000fe20000000006 */
[----:B-12---:R-:W-:Y:S06]  /*2800*/  @!P0 BRA `(.L_x_44) ;  /* 0x0000005400608947 */ /* 0x006fec0003800000 */
.L_x_149:
[----:B------:R-:W-:Y:S01]  /*2810*/  ULEA UR4, UR6, UR37, 0x4 ;  /* 0x0000002506047291 */ /* 0x000fe2000f8e20ff */
[----:B------:R-:W-:Y:S01]  /*2820*/  SEL R3, R6, R3, !P2 ;  /* 0x0000000306037207 */ /* 0x000fe20005000000 */
[----:B------:R-:W-:Y:S01]  /*2830*/  UIADD3 UR5, UPT, UPT, UR5, 0xb0, URZ ;  /* 0x000000b005057890 */ /* 0x000fe2000fffe0ff */
[----:B-1----:R-:W-:Y:S01]  /*2840*/  LEA R0, R11, UR37, 0x3 ;  /* 0x000000250b007c11 */ /* 0x002fe2000f8e18ff */
[----:B------:R-:W-:Y:S01]  /*2850*/  UIADD3 UR4, UPT, UPT, UR4, 0x140, URZ ;  /* 0x0000014004047890 */ /* 0x000fe2000fffe0ff */
[----:B------:R1:W-:Y:S01]  /*2860*/  @!P2 SYNCS.ARRIVE.TRANS64.RED RZ, [R3+URZ], R4 ;  /* 0x0000000403ffa9a7 */ /* 0x0003e200080004ff */
[----:B------:R-:W-:Y:S01]  /*2870*/  UIADD3 UR6, UPT, UPT, UR6, 0x1, URZ ;  /* 0x0000000106067890 */ /* 0x000fe2000fffe0ff */
[----:B------:R-:W-:-:S03]  /*2880*/  VIADD R8, R8, 0x1 ;  /* 0x0000000108087836 */ /* 0x000fc60000000000 */
[----:B------:R-:W-:Y:S02]  /*2890*/  UISETP.NE.AND UP0, UPT, UR6, 0x2, UPT ;  /* 0x000000020600788c */ /* 0x000fe4000bf05270 */
[----:B------:R-:W-:Y:S01]  /*28a0*/  ISETP.NE.AND P0, PT, R8, 0x2, PT ;  /* 0x000000020800780c */ /* 0x000fe20003f05270 */
[----:B------:R-:W-:Y:S06]  /*28b0*/  UGETNEXTWORKID.BROADCAST [UR4], [UR5] ;  /* 0x00000000040073ca */ /* 0x000fec0008000100 */
[----:B------:R-:W-:Y:S02]  /*28c0*/  USEL UR4, URZ, 0x1, UP0 ;  /* 0x00000001ff047887 */ /* 0x000fe40008000000 */
[----:B------:R-:W-:-:S04]  /*28d0*/  USEL UR6, UR6, URZ, UP0 ;  /* 0x000000ff06067287 */ /* 0x000fc80008000000 */
[----:B------:R-:W-:Y:S02]  /*28e0*/  LOP3.LUT R12, R12, UR4, RZ, 0x3c, !PT ;  /* 0x000000040c0c7c12 */ /* 0x000fe4000f8e3cff */
[----:B-1----:R-:W-:-:S04]  /*28f0*/  SHF.L.U32 R4, R10, 0x1f, RZ ;  /* 0x0000001f0a047819 */ /* 0x002fc800000006ff */
[----:B------:R-:W1:Y:S02]  /*2900*/  SYNCS.PHASECHK.TRANS64.TRYWAIT P1, [R0+URZ+0xb0], R4 ;  /* 0x0000b004000075a7 */ /* 0x000e6400080211ff */
[----:B-1----:R-:W-:Y:S05]  /*2910*/  @!P1 BRA `(.L_x_45) ;  /* 0x0000005400349947 */ /* 0x002fea0003800000 */
.L_x_150:
[C---:B-1----:R-:W-:Y:S01]  /*2920*/  LEA R4, R11.reuse, UR37, 0x4 ;  /* 0x000000250b047c11 */ /* 0x042fe2000f8e20ff */
[----:B------:R-:W-:Y:S01]  /*2930*/  VIADD R0, R0, 0xc0 ;  /* 0x000000c000007836 */ /* 0x000fe20000000000 */
[----:B------:R-:W-:Y:S01]  /*2940*/  SEL R8, R8, RZ, P0 ;  /* 0x000000ff08087207 */ /* 0x000fe20000000000 */
[----:B------:R-:W-:-:S03]  /*2950*/  VIADD R11, R11, 0x1 ;  /* 0x000000010b0b7836 */ /* 0x000fc60000000000 */
[----:B------:R-:W1:Y:S01]  /*2960*/  LDS.128 R4, [R4+0x140] ;  /* 0x0001400004047984 */ /* 0x000e620000000c00 */
[----:B------:R-:W-:Y:S02]  /*2970*/  PRMT R0, RZ, 0x654, R0 ;  /* 0x00000654ff007816 */ /* 0x000fe40000000000 */
[C---:B------:R-:W-:Y:S01]  /*2980*/  ISETP.NE.AND P1, PT, R11.reuse, 0x2, PT ;  /* 0x000000020b00780c */ /* 0x040fe20003f25270 */
[----:B------:R-:W-:Y:S01]  /*2990*/  @!PT LDS RZ, [RZ] ;  /* 0x00000000fffff984 */ /* 0x000fe20000000800 */
[----:B------:R-:W-:Y:S01]  /*29a0*/  @!PT LDS RZ, [RZ] ;  /* 0x00000000fffff984 */ /* 0x000fe20000000800 */
[----:B------:R-:W-:Y:S01]  /*29b0*/  @!PT LDS RZ, [RZ] ;  /* 0x00000000fffff984 */ /* 0x000fe20000000800 */
[----:B------:R-:W-:Y:S01]  /*29c0*/  @!PT LDS RZ, [RZ] ;  /* 0x00000000fffff984 */ /* 0x000fe20000000800 */
[----:B------:R2:W-:Y:S06]  /*29d0*/  MEMBAR.ALL.CTA ;  /* 0x0000000000007992 */ /* 0x0005ec0000008000 */
[----:B--2---:R-:W2:Y:S01]  /*29e0*/  FENCE.VIEW.ASYNC.S ;  /* 0x00000000000073c6 */ /* 0x004ea20000000000 */
[----:B------:R-:W-:Y:S01]  /*29f0*/  SEL R11, R11, RZ, P1 ;  /* 0x000000ff0b0b7207 */ /* 0x000fe20000800000 */
[----:B--2---:R2:W-:Y:S01]  /*2a00*/  SYNCS.ARRIVE.TRANS64.RED.A1T0 RZ, [R0+URZ], RZ ;  /* 0x000000ff00ff79a7 */ /* 0x0045e200081004ff */
[----:B-1----:R-:W-:-:S02]  /*2a10*/  LOP3.LUT P3, RZ, R6, 0x1, RZ, 0xc0, !PT ;  /* 0x0000000106ff7812 */ /* 0x002fc4000786c0ff */
[----:B------:R-:W-:-:S04]  /*2a20*/  SEL R4, RZ, 0x1, P1 ;  /* 0x00000001ff047807 */ /* 0x000fc80000800000 */
[----:B------:R-:W-:Y:S02]  /*2a30*/  LOP3.LUT R10, R10, R4, RZ, 0x3c, !PT ;  /* 0x000000040a0a7212 */ /* 0x000fe400078e3cff */
[----:B--2---:R-:W-:-:S04]  /*2a40*/  SEL R0, RZ, 0x1, P0 ;  /* 0x00000001ff007807 */ /* 0x004fc80000000000 */
[----:B------:R-:W-:Y:S01]  /*2a50*/  LOP3.LUT R9, R9, R0, RZ, 0x3c, !PT ;  /* 0x0000000009097212 */ /* 0x000fe200078e3cff */
[----:B------:R-:W-:Y:S06]  /*2a60*/  @P3 BRA `(.L_x_46) ;  /* 0xfffffffc002c3947 */ /* 0x000fec000383ffff */
[----:B------:R-:W-:Y:S01]  /*2a70*/  ULEA UR5, UR6, UR37, 0x3 ;  /* 0x0000002506057291 */ /* 0x000fe2000f8e18ff */
[----:B------:R-:W-:-:S08]  /*2a80*/  SHF.L.U32 R2, R12, 0x1f, RZ ;  /* 0x0000001f0c027819 */ /* 0x000fd000000006ff */
[----:B------:R-:W1:Y:S02]  /*2a90*/  SYNCS.PHASECHK.TRANS64 P0, [UR5+0xc0], R2 ;  /* 0x0000c002ff0075a7 */ /* 0x000e640008001005 */
[----:B-1----:R-:W-:Y:S05]  /*2aa0*/  @P0 BRA `(.L_x_47) ;  /* 0x0000000000080947 */ /* 0x002fea0003800000 */
[----:B------:R-:W1:Y:S02]  /*2ab0*/  SYNCS.PHASECHK.TRANS64.TRYWAIT P0, [UR5+0xc0], R2 ;  /* 0x0000c002ff0075a7 */ /* 0x000e640008001105 */
[----:B-1----:R-:W-:Y:S05]  /*2ac0*/  @!P0 BRA `(.L_x_48) ;  /* 0x0000005000dc8947 */ /* 0x002fea0003800000 */
.L_x_47:
[----:B------:R-:W-:-:S04]  /*2ad0*/  UIADD3 UR4, UPT, UPT, UR6, 0x1, URZ ;  /* 0x0000000106047890 */ /* 0x000fc8000fffe0ff */
[----:B------:R-:W-:-:S04]  /*2ae0*/  UISETP.NE.AND UP0, UPT, UR4, 0x2, UPT ;  /* 0x000000020400788c */ /* 0x000fc8000bf05270 */
[----:B------:R-:W-:Y:S02]  /*2af0*/  USEL UR7, URZ, 0x1, UP0 ;  /* 0x00000001ff077887 */ /* 0x000fe40008000000 */
[----:B------:R-:W-:-:S04]  /*2b00*/  USEL UR4, UR4, URZ, UP0 ;  /* 0x000000ff04047287 */ /* 0x000fc80008000000 */
[----:B------:R-:W-:Y:S01]  /*2b10*/  ULEA UR4, UR4, UR37, 0x3 ;  /* 0x0000002504047291 */ /* 0x000fe2000f8e18ff */
[----:B-1----:R-:W-:-:S04]  /*2b20*/  LOP3.LUT R2, R12, UR7, RZ, 0x3c, !PT ;  /* 0x000000070c027c12 */ /* 0x002fc8000f8e3cff */
[----:B------:R-:W-:-:S04]  /*2b30*/  SHF.L.U32 R0, R2, 0x1f, RZ ;  /* 0x0000001f02007819 */ /* 0x000fc800000006ff */
[----:B------:R-:W1:Y:S02]  /*2b40*/  SYNCS.PHASECHK.TRANS64 P0, [UR4+0xc0], R0 ;  /* 0x0000c000ff0075a7 */ /* 0x000e640008001004 */
[----:B-1----:R-:W-:Y:S05]  /*2b50*/  @P0 EXIT ;  /* 0x000000000000094d */ /* 0x002fea0003800000 */
[----:B------:R-:W-:Y:S02]  /*2b60*/  SHF.L.U32 R2, R2, 0x1f, RZ ;  /* 0x0000001f02027819 */ /* 0x000fe400000006ff */
[----:B------:R-:W-:-:S07]  /*2b70*/  MOV R0, UR4 ;  /* 0x0000000400007c02 */ /* 0x000fce0008000f00 */
.L_x_49:
[----:B-1----:R1:W2:Y:S02]  /*2b80*/  SYNCS.PHASECHK.TRANS64.TRYWAIT P0, [R0+URZ+0xc0], R2 ;  /* 0x0000c002000075a7 */ /* 0x0022a400080011ff */
[----:B--2---:R-:W-:Y:S05]  /*2b90*/  @!P0 NANOSLEEP.SYNCS 0x989680 ;  /* 0x009896800000895d */ /* 0x004fea0003900000 */
[----:B------:R-:W2:Y:S02]  /*2ba0*/  @!P0 SYNCS.PHASECHK.TRANS64 P0, [R0+URZ+0xc0], R2 ;  /* 0x0000c002000085a7 */ /* 0x000ea400080010ff */
[----:B--2---:R-:W-:Y:S05]  /*2bb0*/  @P0 EXIT ;  /* 0x000000000000094d */ /* 0x004fea0003800000 */
[----:B------:R-:W-:Y:S05]  /*2bc0*/  BRA `(.L_x_49) ;  /* 0xfffffffc00ec7947 */ /* 0x000fea000383ffff */
.L_x_42:
[----:B------:R-:W-:-:S09]  /*2bd0*/  UISETP.NE.AND UP1, UPT, UR8, URZ, UPT ;  /* 0x000000ff0800728c */ /* 0x000fd2000bf25270 */
[----:B------:R-:W-:Y:S05]  /*2be0*/  BRA.U UP1, `(.L_x_50) ;  /* 0x0000000d01b47547 */ /* 0x000fea000b800000 */
[----:B------:R-:W-:Y:S01]  /*2bf0*/  UMOV UR4, 0x40 ;  /* 0x0000004000047882 */ /* 0x000fe20000000000 */
[----:B------:R-:W-:Y:S01]  /*2c00*/  NOP ;  /* 0x0000000000007918 */ /* 0x000fe20000000000 */
[----:B------:R-:W-:Y:S01]  /*2c10*/  ULEA UR4, UR37, UR4, 0x18 ;  /* 0x0000000425047291 */ /* 0x000fe2000f8ec0ff */
[----:B------:R-:W-:Y:S02]  /*2c20*/  UMOV UR5, 0x400 ;  /* 0x0000040000057882 */ /* 0x000fe40000000000 */
[----:B------:R-:W-:-:S06]  /*2c30*/  ULEA UR37, UR37, UR5, 0x18 ;  /* 0x0000000525257291 */ /* 0x000fcc000f8ec0ff */
[----:B------:R-:W1:Y:S02]  /*2c40*/  LDS.U8 R0, [UR4+0x1c] ;  /* 0x00001c04ff007984 */ /* 0x000e640008000000 */
[----:B-1----:R-:W-:-:S13]  /*2c50*/  ISETP.NE.AND P0, PT, R0, RZ, PT ;  /* 0x000000ff0000720c */ /* 0x002fda0003f05270 */
[----:B------:R-:W-:Y:S05]  /*2c60*/  @P0 BRA `(.L_x_51) ;  /* 0x0000000000580947 */ /* 0x000fea0003800000 */
[----:B------:R-:W-:-:S13]  /*2c70*/  ELECT P0, URZ, PT ;  /* 0x0000000000ff782f */ /* 0x000fda0003800000 */
[----:B------:R-:W-:Y:S05]  /*2c80*/  @!P0 BRA `(.L_x_52) ;  /* 0x0000000000608947 */ /* 0x000fea0003800000 */
[----:B------:R-:W-:Y:S01]  /*2c90*/  UMOV UR5, 0x10 ;  /* 0x0000001000057882 */ /* 0x000fe20000000000 */
[----:B------:R-:W-:Y:S01]  /*2ca0*/  HFMA2 R0, -RZ, RZ, 0, 5.9604644775390625e-08 ;  /* 0x00000001ff007431 */ /* 0x000fe200000001ff */
[----:B------:R-:W-:-:S03]  /*2cb0*/  MOV R2, 0xffff ;  /* 0x0000ffff00027802 */ /* 0x000fc60000000f00 */
[----:B------:R-:W-:Y:S04]  /*2cc0*/  DEPBAR.LE SB1, 0x36 ;  /* 0x00009d800000791a */ /* 0x000fe80000000000 */
[----:B------:R-:W1:Y:S02]  /*2cd0*/  UTCATOMSWS.FIND_AND_SET.ALIGN UP0, UR5, UR5 ;  /* 0x00000005000575e3 */ /* 0x000e640008000800 */
[----:B-1----:R-:W-:Y:S01]  /*2ce0*/  MOV R3, UR5 ;  /* 0x0000000500037c02 */ /* 0x002fe20008000f00 */
[----:B------:R-:W-:Y:S06]  /*2cf0*/  BRA.U UP0, `(.L_x_53) ;  /* 0x0000000100187547 */ /* 0x000fec000b800000 */
.L_x_54:
[----:B------:R-:W-:Y:S05]  /*2d00*/  NANOSLEEP 0x64 ;  /* 0x000000640000795d */ /* 0x000fea0003800000 */
[----:B------:R-:W-:-:S05]  /*2d10*/  UMOV UR5, 0x10 ;  /* 0x0000001000057882 */ /* 0x000fca0000000000 */
[----:B------:R-:W-:Y:S04]  /*2d20*/  DEPBAR.LE SB1, 0x36 ;  /* 0x00009d800000791a */ /* 0x000fe80000000000 */
[----:B------:R-:W1:Y:S02]  /*2d30*/  UTCATOMSWS.FIND_AND_SET.ALIGN UP0, UR5, UR5 ;  /* 0x00000005000575e3 */ /* 0x000e640008000800 */
[----:B-1----:R-:W-:Y:S01]  /*2d40*/  MOV R3, UR5 ;  /* 0x0000000500037c02 */ /* 0x002fe20008000f00 */
[----:B------:R-:W-:Y:S05]  /*2d50*/  BRA.U !UP0, `(.L_x_54) ;  /* 0xfffffffd08e87547 */ /* 0x000fea000b83ffff */
.L_x_53:
[-C--:B------:R-:W-:Y:S02]  /*2d60*/  SHF.L.U32 R2, R2, R3.reuse, RZ ;  /* 0x0000000302027219 */ /* 0x080fe400000006ff */
[----:B------:R-:W-:Y:S01]  /*2d70*/  SHF.L.U32 R0, R0, R3, RZ ;  /* 0x0000000300007219 */ /* 0x000fe200000006ff */
[----:B------:R-:W-:Y:S02]  /*2d80*/  IMAD.SHL.U32 R3, R3, 0x20, RZ ;  /* 0x0000002003037824 */ /* 0x000fe400078e00ff */
[----:B------:R1:W-:Y:S04]  /*2d90*/  ATOMS.OR RZ, [UR4+0x14], R2 ;  /* 0x00001402ffff798c */ /* 0x0003e8000b000004 */
[----:B------:R1:W-:Y:S04]  /*2da0*/  ATOMS.OR RZ, [UR4+0x18], R0 ;  /* 0x00001800ffff798c */ /* 0x0003e8000b000004 */
[----:B------:R1:W-:Y:S01]  /*2db0*/  STS [UR37+0x160], R3 ;  /* 0x00016003ff007988 */ /* 0x0003e20008000825 */
[----:B------:R-:W-:Y:S05]  /*2dc0*/  BRA `(.L_x_52) ;  /* 0x0000000000107947 */ /* 0x000fea0003800000 */
.L_x_51:
[----:B------:R-:W-:Y:S02]  /*2dd0*/  MOV R0, 0xffffffff ;  /* 0xffffffff00007802 */ /* 0x000fe40000000f00 */
[----:B------:R-:W-:-:S03]  /*2de0*/  MOV R2, 0x2e10 ;  /* 0x00002e1000027802 */ /* 0x000fc60000000f00 */
[----:B------:R1:W-:Y:S04]  /*2df0*/  STS [UR37+0x160], R0 ;  /* 0x00016000ff007988 */ /* 0x0003e80008000825 */
[----:B-1-3-5:R-:W-:Y:S05]  /*2e00*/  CALL.REL.NOINC `($__internal_1_$__cuda_sm10x_tcgen05_guardrail_trap_phase_invalid_during_alloc) ;  /* 0x0000005800247944 */ /* 0x02afea0003c00000 */
.L_x_52:
[----:B------:R-:W-:Y:S05]  /*2e10*/  WARPSYNC.ALL ;  /* 0x0000000000007948 */ /* 0x000fea0003800000 */
[----:B------:R-:W2:Y:S01]  /*2e20*/  S2UR UR5, SR_CgaCtaId ;  /* 0x00000000000579c3 */ /* 0x000ea20000008800 */
[----:B------:R-:W-:Y:S01]  /*2e30*/  UMOV UR4, 0x400 ;  /* 0x0000040000047882 */ /* 0x000fe20000000000 */
[----:B------:R-:W-:-:S06]  /*2e40*/  NOP ;  /* 0x0000000000007918 */ /* 0x000fcc0000000000 */
[----:B------:R-:W-:Y:S06]  /*2e50*/  BAR.ARV 0x6, 0xa0 ;  /* 0x0182800000007b1d */ /* 0x000fec0000002000 */
[----:B------:R-:W4:Y:S01]  /*2e60*/  LDCU UR7, c[0x0][0x38c] ;  /* 0x00007180ff0777ac */ /* 0x000f220008000800 */
[----:B------:R-:W-:Y:S01]  /*2e70*/  IMAD.MOV.U32 R11, RZ, RZ, 0x1 ;  /* 0x00000001ff0b7424 */ /* 0x000fe200078e00ff */
[----:B------:R-:W-:Y:S01]  /*2e80*/  CS2R R8, SRZ ;  /* 0x0000000000087805 */ /* 0x000fe2000001ff00 */
[----:B------:R-:W-:Y:S01]  /*2e90*/  IMAD.MOV.U32 R10, RZ, RZ, RZ ;  /* 0x000000ffff0a7224 */ /* 0x000fe200078e00ff */
[----:B------:R-:W3:Y:S01]  /*2ea0*/  LDCU UR6, c[0x0][0x38c] ;  /* 0x00007180ff0677ac */ /* 0x000ee20008000800 */
[----:B------:R-:W-:Y:S01]  /*2eb0*/  UMOV UR15, URZ ;  /* 0x000000ff000f7c82 */ /* 0x000fe20008000000 */
[----:B------:R-:W-:Y:S01]  /*2ec0*/  UMOV UR14, URZ ;  /* 0x000000ff000e7c82 */ /* 0x000fe20008000000 */
[----:B--2---:R-:W-:Y:S01]  /*2ed0*/  ULEA UR5, UR5, UR4, 0x18 ;  /* 0x0000000405057291 */ /* 0x004fe2000f8ec0ff */
[----:B------:R-:W-:Y:S01]  /*2ee0*/  UMOV UR24, 0x0 ;  /* 0x0000000000187882 */ /* 0x000fe20000000000 */
[----:B------:R-:W-:-:S02]  /*2ef0*/  UMOV UR25, 0x8100910 ;  /* 0x0810091000197882 */ /* 0x000fc40000000000 */
[----:B------:R-:W-:Y:S02]  /*2f00*/  UIADD3 UR10, UPT, UPT, UR5, 0x8400, URZ ;  /* 0x00008400050a7890 */ /* 0x000fe4000fffe0ff */
[----:B------:R-:W-:Y:S02]  /*2f10*/  UIADD3 UR11, UPT, UPT, UR5, 0x20400, URZ ;  /* 0x00020400050b7890 */ /* 0x000fe4000fffe0ff */
[----:B----4-:R-:W-:Y:S01]  /*2f20*/  UIADD3 UR7, UPT, UPT, UR7, 0x1f, URZ ;  /* 0x0000001f07077890 */ /* 0x010fe2000fffe0ff */
[----:B-1----:R-:W1:Y:S01]  /*2f30*/  LDS R0, [UR5+0x160] ;  /* 0x00016005ff007984 */ /* 0x002e620008000800 */
[----:B------:R-:W-:Y:S02]  /*2f40*/  USHF.R.U32.HI UR10, URZ, 0x4, UR10 ;  /* 0x00000004ff0a7899 */ /* 0x000fe4000801160a */
[----:B------:R-:W-:Y:S02]  /*2f50*/  USHF.R.S32.HI UR4, URZ, 0x1f, UR7 ;  /* 0x0000001fff047899 */ /* 0x000fe40008011407 */
[----:B------:R-:W-:-:S02]  /*2f60*/  USHF.R.U32.HI UR11, URZ, 0x4, UR11 ;  /* 0x00000004ff0b7899 */ /* 0x000fc4000801160b */
[----:B------:R-:W-:Y:S02]  /*2f70*/  ULEA.HI UR4, UR4, UR7, URZ, 0x5 ;  /* 0x0000000704047291 */ /* 0x000fe4000f8f28ff */
[----:B------:R-:W-:Y:S02]  /*2f80*/  ULOP3.LUT UR10, UR10, 0x3fff, URZ, 0xc0, !UPT ;  /* 0x00003fff0a0a7892 */ /* 0x000fe4000f8ec0ff */
[----:B------:R-:W-:Y:S02]  /*2f90*/  USHF.R.S32.HI UR4, URZ, 0x5, UR4 ;  /* 0x00000005ff047899 */ /* 0x000fe40008011404 */
[----:B------:R-:W-:Y:S02]  /*2fa0*/  ULOP3.LUT UR11, UR11, 0x3fff, URZ, 0xc0, !UPT ;  /* 0x00003fff0b0b7892 */ /* 0x000fe4000f8ec0ff */
[----:B------:R-:W-:Y:S01]  /*2fb0*/  UISETP.LT.AND UP0, UPT, UR4, 0x1, UPT ;  /* 0x000000010400788c */ /* 0x000fe2000bf01270 */
[----:B------:R-:W-:Y:S01]  /*2fc0*/  UMOV UR22, 0x0 ;  /* 0x0000000000167882 */ /* 0x000fe20000000000 */
[----:B------:R-:W-:-:S02]  /*2fd0*/  UMOV UR23, 0x8100910 ;  /* 0x0810091000177882 */ /* 0x000fc40000000000 */
[----:B------:R-:W-:Y:S02]  /*2fe0*/  USEL UR9, UR4, 0x1, !UP0 ;  /* 0x0000000104097887 */ /* 0x000fe4000c000000 */
[----:B------:R-:W-:Y:S02]  /*2ff0*/  ULOP3.LUT UR10, UR10, 0x10000, URZ, 0xfc, !UPT ;  /* 0x000100000a0a7892 */ /* 0x000fe4000f8efcff */
[----:B------:R-:W-:Y:S02]  /*3000*/  ULOP3.LUT UR11, UR11, 0x10000, URZ, 0xfc, !UPT ;  /* 0x000100000b0b7892 */ /* 0x000fe4000f8efcff */
[----:B------:R-:W-:Y:S02]  /*3010*/  UIADD3 UR9, UPT, UPT, -UR9, URZ, URZ ;  /* 0x000000ff09097290 */ /* 0x000fe4000fffe1ff */
[----:B---3--:R-:W-:Y:S01]  /*3020*/  UISETP.GE.AND UP3, UPT, UR6, 0x1, UPT ;  /* 0x000000010600788c */ /* 0x008fe2000bf66270 */
[----:B------:R-:W-:Y:S01]  /*3030*/  UMOV UR20, 0x0 ;  /* 0x0000000000147882 */ /* 0x000fe20000000000 */
[----:B------:R-:W-:Y:S01]  /*3040*/  UMOV UR21, 0x8100910 ;  /* 0x0810091000157882 */ /* 0x000fe20000000000 */
[----:B------:R-:W-:Y:S01]  /*3050*/  UMOV UR18, 0x0 ;  /* 0x0000000000127882 */ /* 0x000fe20000000000 */
[----:B------:R-:W-:Y:S01]  /*3060*/  UMOV UR19, 0x8100910 ;  /* 0x0810091000137882 */ /* 0x000fe20000000000 */
[----:B-1----:R-:W-:-:S15]  /*3070*/  R2UR UR16, R0 ;  /* 0x00000000001072ca */ /* 0x002fde00000e0000 */
.L_x_61:
[----:B------:R-:W-:Y:S02]  /*3080*/  LEA R0, R10, UR5, 0x3 ;  /* 0x000000050a007c11 */ /* 0x000fe4000f8e18ff */
[----:B------:R-:W-:Y:S02]  /*3090*/  SHF.L.U32 R2, R9, 0x1f, RZ ;  /* 0x0000001f09027819 */ /* 0x000fe400000006ff */
[----:B------:R-:W-:Y:S01]  /*30a0*/  PLOP3.LUT P0, PT, PT, PT, UP3, 0x80, 0x8 ;  /* 0x000000000008781c */ /* 0x000fe20003f0f038 */
[----:B------:R-:W-:Y:S01]  /*30b0*/  VIADD R3, R0, 0xc0 ;  /* 0x000000c000037836 */ /* 0x000fe20000000000 */
[----:B-1----:R-:W1:Y:S02]  /*30c0*/  SYNCS.PHASECHK.TRANS64.TRYWAIT P1, [R0+URZ+0xb0], R2 ;  /* 0x0000b002000075a7 */ /* 0x002e6400080211ff */
[----:B-1-3--:R-:W-:Y:S09]  /*30d0*/  @!P1 BRA `(.L_x_55) ;  /* 0x0000004c00709947 */ /* 0x00aff20003800000 */
.L_x_152:
[----:B------:R-:W-:Y:S01]  /*30e0*/  LEA R4, R10, UR5, 0x4 ;  /* 0x000000050a047c11 */ /* 0x000fe2000f8e20ff */
[----:B------:R-:W-:Y:S01]  /*30f0*/  @UP3 ULEA UR6, UR14, UR5, 0x3 ;  /* 0x000000050e063291 */ /* 0x000fe2000f8e18ff */
[----:B------:R-:W-:Y:S01]  /*3100*/  PLOP3.LUT P2, PT, PT, PT, PT, 0x80, 0x8 ;  /* 0x000000000008781c */ /* 0x000fe20003f4f070 */
[----:B------:R-:W-:Y:S01]  /*3110*/  ULEA UR7, UR15, UR5, 0x3 ;  /* 0x000000050f077291 */ /* 0x000fe2000f8e18ff */
[----:B------:R-:W-:Y:S01]  /*3120*/  PRMT R3, RZ, 0x654, R3 ;  /* 0x00000654ff037816 */ /* 0x000fe20000000003 */
[----:B------:R-:W-:Y:S01]  /*3130*/  ULEA UR8, UR15, UR16, 0x6 ;  /* 0x000000100f087291 */ /* 0x000fe2000f8e30ff */
[----:B------:R-:W2:Y:S01]  /*3140*/  LDS.128 R4, [R4+0x140] ;  /* 0x0001400004047984 */ /* 0x000ea20000000c00 */
[----:B-1----:R-:W-:Y:S02]  /*3150*/  @P0 SHF.L.U32 R2, R8, 0x1f, RZ ;  /* 0x0000001f08020819 */ /* 0x002fe400000006ff */
[----:B------:R-:W-:Y:S01]  /*3160*/  SHF.L.U32 R0, R11, 0x1f, RZ ;  /* 0x0000001f0b007819 */ /* 0x000fe200000006ff */
[----:B------:R-:W-:Y:S01]  /*3170*/  @!PT LDS RZ, [RZ] ;  /* 0x00000000fffff984 */ /* 0x000fe20000000800 */
[----:B------:R-:W-:Y:S01]  /*3180*/  @!PT LDS RZ, [RZ] ;  /* 0x00000000fffff984 */ /* 0x000fe20000000800 */
[----:B------:R-:W-:Y:S01]  /*3190*/  @!PT LDS RZ, [RZ] ;  /* 0x00000000fffff984 */ /* 0x000fe20000000800 */
[----:B------:R-:W-:Y:S01]  /*31a0*/  @!PT LDS RZ, [RZ] ;  /* 0x00000000fffff984 */ /* 0x000fe20000000800 */
[----:B------:R1:W-:Y:S06]  /*31b0*/  MEMBAR.ALL.CTA ;  /* 0x0000000000007992 */ /* 0x0003ec0000008000 */
[----:B-1----:R-:W1:Y:S02]  /*31c0*/  FENCE.VIEW.ASYNC.S ;  /* 0x00000000000073c6 */ /* 0x002e640000000000 */
[----:B-1----:R1:W-:Y:S01]  /*31d0*/  SYNCS.ARRIVE.TRANS64.RED.A1T0 RZ, [R3+URZ], RZ ;  /* 0x000000ff03ff79a7 */ /* 0x0023e200081004ff */
[----:B------:R1:W3:Y:S01]  /*31e0*/  @P0 SYNCS.PHASECHK.TRANS64.TRYWAIT P2, [UR6], R2 ;  /* 0x00000002ff0005a7 */ /* 0x0002e20008041106 */
[----:B--2---:R-:W-:Y:S01]  /*31f0*/  LOP3.LUT P1, RZ, R6, 0x1, RZ, 0xc0, !PT ;  /* 0x0000000106ff7812 */ /* 0x004fe2000782c0ff */
[----:B------:R-:W2:Y:S02]  /*3200*/  SYNCS.PHASECHK.TRANS64.TRYWAIT P0, [UR7+0xf0], R0 ;  /* 0x0000f000ff0075a7 */ /* 0x000ea40008001107 */
[----:B-123--:R-:W-:Y:S10]  /*3210*/  @!P0 BRA `(.L_x_56) ;  /* 0x0000004c00348947 */ /* 0x00eff40003800000 */
.L_x_154:
[----:B------:R-:W-:Y:S01]  /*3220*/  IADD3 R10, PT, PT, R10, 0x1, RZ ;  /* 0x000000010a0a7810 */ /* 0x000fe20007ffe0ff */
[----:B------:R-:W-:Y:S06]  /*3230*/  BRA.U !UP3, `(.L_x_57) ;  /* 0x000000010bc07547 */ /* 0x000fec000b800000 */
[----:B------:R-:W-:Y:S01]  /*3240*/  UPLOP3.LUT UP4, UPT, UPT, UPT, UPT, 0x40, 0x4 ;  /* 0x000000000004789c */ /* 0x000fe20003f8e870 */
[----:B------:R-:W-:Y:S01]  /*3250*/  UMOV UR13, UR9 ;  /* 0x00000009000d7c82 */ /* 0x000fe20008000000 */
[----:B------:R-:W-:Y:S01]  /*3260*/  UMOV UR12, UR4 ;  /* 0x00000004000c7c82 */ /* 0x000fe20008000000 */
[----:B------:R-:W-:-:S08]  /*3270*/  UMOV UR17, UR14 ;  /* 0x0000000e00117c82 */ /* 0x000fd00008000000 */
.L_x_60:
[----:B------:R-:W-:Y:S02]  /*3280*/  UIADD3 UR13, UPT, UPT, UR13, 0x1, URZ ;  /* 0x000000010d0d7890 */ /* 0x000fe4000fffe0ff */
[----:B--2---:R-:W-:Y:S02]  /*3290*/  ULEA UR6, UR17, UR5, 0x3 ;  /* 0x0000000511067291 */ /* 0x004fe4000f8e18ff */
[----:B------:R-:W-:Y:S01]  /*32a0*/  UISETP.NE.AND UP0, UPT, UR13, URZ, UPT ;  /* 0x000000ff0d00728c */ /* 0x000fe2000bf05270 */
[----:B---3--:R-:W-:Y:S10]  /*32b0*/  @P2 BRA `(.L_x_58) ;  /* 0x00000000000c2947 */ /* 0x008ff40003800000 */
[----:B-1----:R-:W-:Y:S04]  /*32c0*/  SHF.L.U32 R2, R8, 0x1f, RZ ;  /* 0x0000001f08027819 */ /* 0x002fe800000006ff */
[----:B------:R-:W1:Y:S02]  /*32d0*/  SYNCS.PHASECHK.TRANS64.TRYWAIT P0, [UR6], R2 ;  /* 0x00000002ff0075a7 */ /* 0x000e640008001106 */
[----:B-1----:R-:W-:Y:S05]  /*32e0*/  @!P0 BRA `(.L_x_59) ;  /* 0x0000004c00188947 */ /* 0x002fea0003800000 */
.L_x_58:
[----:B------:R-:W-:Y:S01]  /*32f0*/  UISETP.NE.AND UP1, UPT, UR12, 0x1, UPT ;  /* 0x000000010c00788c */ /* 0x000fe2000bf25270 */
[----:B------:R-:W-:Y:S01]  /*3300*/  PLOP3.LUT P2, PT, PT, PT, PT, 0x80, 0x8 ;  /* 0x000000000008781c */ /* 0x000fe20003f4f070 */
[----:B------:R-:W-:Y:S02]  /*3310*/  UIADD3 UR14, UPT, UPT, UR17, 0x1, URZ ;  /* 0x00000001110e7890 */ /* 0x000fe4000fffe0ff */
[----:B------:R-:W-:Y:S02]  /*3320*/  ULEA UR28, UR17, UR11, 0x9 ;  /* 0x0000000b111c7291 */ /* 0x000fe4000f8e48ff */
[----:B------:R-:W-:Y:S01]  /*3330*/  UISETP.NE.AND UP2, UPT, UR14, 0x6, UPT ;  /* 0x000000060e00788c */ /* 0x000fe2000bf45270 */
[----:B------:R-:W-:Y:S01]  /*3340*/  PLOP3.LUT P0, PT, PT, PT, UP1, 0x80, 0x8 ;  /* 0x000000000008781c */ /* 0x000fe20003f0f018 */
[----:B------:R-:W-:Y:S02]  /*3350*/  UIADD3 UR40, UPT, UPT, UR28, 0x2, URZ ;  /* 0x000000021c287890 */ /* 0x000fe4000fffe0ff */
[----:B------:R-:W-:Y:S02]  /*3360*/  USEL UR27, URZ, 0x1, UP2 ;  /* 0x00000001ff1b7887 */ /* 0x000fe40009000000 */
[----:B------:R-:W-:Y:S02]  /*3370*/  USEL UR14, UR14, URZ, UP2 ;  /* 0x000000ff0e0e7287 */ /* 0x000fe40009000000 */
[----:B------:R-:W-:Y:S02]  /*3380*/  UIADD3 UR36, UPT, UPT, UR28, 0x4, URZ ;  /* 0x000000041c247890 */ /* 0x000fe4000fffe0ff */
[----:B------:R-:W-:Y:S01]  /*3390*/  @UP1 ULEA UR26, UR14, UR5, 0x3 ;  /* 0x000000050e1a1291 */ /* 0x000fe2000f8e18ff */
[----:B------:R-:W-:Y:S01]  /*33a0*/  LOP3.LUT R8, R8, UR27, RZ, 0x3c, !PT ;  /* 0x0000001b08087c12 */ /* 0x000fe2000f8e3cff */
[----:B------:R-:W-:Y:S02]  /*33b0*/  UIADD3 UR32, UPT, UPT, UR28, 0x6, URZ ;  /* 0x000000061c207890 */ /* 0x000fe4000fffe0ff */
[----:B------:R-:W-:Y:S01]  /*33c0*/  UIADD3 UR6, UPT, UPT, UR6, 0x30, URZ ;  /* 0x0000003006067890 */ /* 0x000fe2000fffe0ff */
[----:B-1----:R-:W-:Y:S01]  /*33d0*/  @P0 SHF.L.U32 R0, R8, 0x1f, RZ ;  /* 0x0000001f08000819 */ /* 0x002fe200000006ff */
[----:B------:R-:W-:Y:S01]  /*33e0*/  UIADD3 UR12, UPT, UPT, UR12, -0x1, URZ ;  /* 0xffffffff0c0c7890 */ /* 0x000fe2000fffe0ff */
[----:B------:R-:W-:Y:S02]  /*33f0*/  UMOV UR29, 0x40004040 ;  /* 0x40004040001d7882 */ /* 0x000fe40000000000 */
[----:B------:R2:W3:Y:S01]  /*3400*/  @P0 SYNCS.PHASECHK.TRANS64.TRYWAIT P2, [UR26], R0 ;  /* 0x00000000ff0005a7 */ /* 0x0004e2000804111a */
[----:B------:R-:W-:Y:S01]  /*3410*/  ULEA UR26, UR17, UR10, 0xa ;  /* 0x0000000a111a7291 */ /* 0x000fe2000f8e50ff */
[----:B------:R-:W-:Y:S01]  /*3420*/  UMOV UR27, 0x40004040 ;  /* 0x40004040001b7882 */ /* 0x000fe20000000000 */
[----:B------:R-:W-:Y:S02]  /*3430*/  UMOV UR41, 0x40004040 ;  /* 0x4000404000297882 */ /* 0x000fe40000000000 */
[----:B------:R-:W-:Y:S02]  /*3440*/  UIADD3 UR38, UPT, UPT, UR26, 0x2, URZ ;  /* 0x000000021a267890 */ /* 0x000fe4000fffe0ff */
[----:B------:R-:W-:Y:S02]  /*3450*/  UIADD3 UR34, UPT, UPT, UR26, 0x4, URZ ;  /* 0x000000041a227890 */ /* 0x000fe4000fffe0ff */
[----:B------:R-:W-:Y:S01]  /*3460*/  UIADD3 UR30, UPT, UPT, UR26, 0x6, URZ ;  /* 0x000000061a1e7890 */ /* 0x000fe2000fffe0ff */
[----:B------:R2:W-:Y:S01]  /*3470*/  UTCHMMA gdesc[UR26], gdesc[UR28], tmem[UR8], tmem[UR24], idesc[UR25], UP4 ;  /* 0x00ff181c1a0075ea */ /* 0x0005e2000a000008 */
[----:B------:R-:W-:Y:S01]  /*3480*/  UPLOP3.LUT UP4, UPT, UPT, UPT, UPT, 0x80, 0x8 ;  /* 0x000000000008789c */ /* 0x000fe20003f8f070 */
[----:B------:R-:W-:Y:S01]  /*3490*/  UMOV UR39, 0x40004040 ;  /* 0x4000404000277882 */ /* 0x000fe20000000000 */
[----:B------:R-:W-:Y:S01]  /*34a0*/  UMOV UR37, 0x40004040 ;  /* 0x4000404000257882 */ /* 0x000fe20000000000 */
[----:B------:R2:W-:Y:S01]  /*34b0*/  UTCHMMA gdesc[UR38], gdesc[UR40], tmem[UR8], tmem[UR22], idesc[UR23], UPT ;  /* 0x00ff1628260075ea */ /* 0x0005e2000b800008 */
[----:B------:R-:W-:Y:S01]  /*34c0*/  UMOV UR35, 0x40004040 ;  /* 0x4000404000237882 */ /* 0x000fe20000000000 */
[----:B------:R-:W-:Y:S01]  /*34d0*/  UMOV UR33, 0x40004040 ;  /* 0x4000404000217882 */ /* 0x000fe20000000000 */
[----:B------:R-:W-:Y:S01]  /*34e0*/  UMOV UR31, 0x40004040 ;  /* 0x40004040001f7882 */ /* 0x000fe20000000000 */
[----:B------:R2:W-:Y:S01]  /*34f0*/  UTCHMMA gdesc[UR34], gdesc[UR36], tmem[UR8], tmem[UR20], idesc[UR21], UPT ;  /* 0x00ff1424220075ea */ /* 0x0005e2000b800008 */
[----:B------:R2:W-:Y:S01]  /*3500*/  UTCHMMA gdesc[UR30], gdesc[UR32], tmem[UR8], tmem[UR18], idesc[UR19], UPT ;  /* 0x00ff12201e0075ea */ /* 0x0005e2000b800008 */
[----:B------:R2:W-:Y:S01]  /*3510*/  UTCBAR [UR6], URZ ;  /* 0x000000ff060073e9 */ /* 0x0005e200080000ff */
[----:B------:R-:W-:Y:S01]  /*3520*/  UMOV UR17, UR14 ;  /* 0x0000000e00117c82 */ /* 0x000fe20008000000 */
[----:B------:R-:W-:Y:S05]  /*3530*/  BRA.U UP0, `(.L_x_60) ;  /* 0xfffffffd00507547 */ /* 0x000fea000b83ffff */
.L_x_57:
[----:B------:R-:W-:Y:S01]  /*3540*/  UIADD3 UR15, UPT, UPT, UR15, 0x1, URZ ;  /* 0x000000010f0f7890 */ /* 0x000fe2000fffe0ff */
[C---:B------:R-:W-:Y:S01]  /*3550*/  ISETP.NE.AND P0, PT, R10.reuse, 0x2, PT ;  /* 0x000000020a00780c */ /* 0x040fe20003f05270 */
[----:B------:R-:W-:Y:S02]  /*3560*/  UIADD3 UR7, UPT, UPT, UR7, 0xd0, URZ ;  /* 0x000000d007077890 */ /* 0x000fe4000fffe0ff */
[----:B------:R-:W-:Y:S01]  /*3570*/  UISETP.NE.AND UP0, UPT, UR15, 0x4, UPT ;  /* 0x000000040f00788c */ /* 0x000fe2000bf05270 */
[----:B-12---:R-:W-:Y:S02]  /*3580*/  SEL R0, RZ, 0x1, P0 ;  /* 0x00000001ff007807 */ /* 0x006fe40000000000 */
[----:B------:R-:W-:Y:S01]  /*3590*/  SEL R10, R10, RZ, P0 ;  /* 0x000000ff0a0a7207 */ /* 0x000fe20000000000 */
[----:B------:R-:W-:Y:S01]  /*35a0*/  USEL UR6, URZ, 0x1, UP0 ;  /* 0x00000001ff067887 */ /* 0x000fe20008000000 */
[----:B------:R-:W-:Y:S01]  /*35b0*/  LOP3.LUT R9, R9, R0, RZ, 0x3c, !PT ;  /* 0x0000000009097212 */ /* 0x000fe200078e3cff */
[----:B------:R-:W-:Y:S01]  /*35c0*/  USEL UR15, UR15, URZ, UP0 ;  /* 0x000000ff0f0f7287 */ /* 0x000fe20008000000 */
[----:B------:R1:W-:Y:S03]  /*35d0*/  UTCBAR [UR7], URZ ;  /* 0x000000ff070073e9 */ /* 0x0003e600080000ff */
[----:B------:R-:W-:Y:S01]  /*35e0*/  LOP3.LUT R11, R11, UR6, RZ, 0x3c, !PT ;  /* 0x000000060b0b7c12 */ /* 0x000fe2000f8e3cff */
[----:B------:R-:W-:Y:S07]  /*35f0*/  @P1 BRA `(.L_x_61) ;  /* 0xfffffff800a01947 */ /* 0x000fee000383ffff */
[----:B------:R-:W2:Y:S01]  /*3600*/  S2UR UR4, SR_CgaCtaId ;  /* 0x00000000000479c3 */ /* 0x000ea20000008800 */
[----:B------:R-:W-:Y:S01]  /*3610*/  ELECT P0, URZ, PT ;  /* 0x0000000000ff782f */ /* 0x000fe20003800000 */
[----:B------:R-:W-:Y:S01]  /*3620*/  IMAD.MOV.U32 R0, RZ, RZ, 0x1 ;  /* 0x00000001ff007424 */ /* 0x000fe200078e00ff */
[----:B------:R-:W-:Y:S01]  /*3630*/  UIADD3 UR5, UPT, UPT, UR5, 0xf0, URZ ;  /* 0x000000f005057890 */ /* 0x000fe2000fffe0ff */
[----:B------:R-:W-:Y:S01]  /*3640*/  SHF.L.U32 R2, R11, 0x1f, RZ ;  /* 0x0000001f0b027819 */ /* 0x000fe200000006ff */
[----:B------:R-:W-:-:S03]  /*3650*/  UMOV UR6, 0x40 ;  /* 0x0000004000067882 */ /* 0x000fc60000000000 */
[----:B------:R-:W-:Y:S01]  /*3660*/  UVIRTCOUNT.DEALLOC.SMPOOL 0x80 ;  /* 0x000000800000784c */ /* 0x000fe20000000000 */
[----:B--2---:R-:W-:Y:S02]  /*3670*/  ULEA UR4, UR4, UR6, 0x18 ;  /* 0x0000000604047291 */ /* 0x004fe4000f8ec0ff */
[----:B------:R-:W-:-:S07]  /*3680*/  ULEA UR6, UR15, UR5, 0x3 ;  /* 0x000000050f067291 */ /* 0x000fce000f8e18ff */
[----:B------:R2:W-:Y:S02]  /*3690*/  @P0 STS.U8 [UR4+0x1c], R0 ;  /* 0x00001c00ff000988 */ /* 0x0005e40008000004 */
[----:B------:R-:W4:Y:S02]  /*36a0*/  SYNCS.PHASECHK.TRANS64.TRYWAIT P0, [UR6], R2 ;  /* 0x00000002ff0075a7 */ /* 0x000f240008001106 */
[----:B--2-4-:R-:W-:Y:S05]  /*36b0*/  @!P0 BRA `(.L_x_62) ;  /* 0x00000048003c8947 */ /* 0x014fea0003800000 */
.L_x_157:
[----:B-1----:R-:W-:-:S04]  /*36c0*/  UIADD3 UR7, UPT, UPT, UR15, 0x1, URZ ;  /* 0x000000010f077890 */ /* 0x002fc8000fffe0ff */
[----:B------:R-:W-:-:S04]  /*36d0*/  UISETP.NE.AND UP0, UPT, UR7, 0x4, UPT ;  /* 0x000000040700788c */ /* 0x000fc8000bf05270 */
[----:B------:R-:W-:Y:S02]  /*36e0*/  USEL UR8, URZ, 0x1, UP0 ;  /* 0x00000001ff087887 */ /* 0x000fe40008000000 */
[----:B------:R-:W-:-:S04]  /*36f0*/  USEL UR7, UR7, URZ, UP0 ;  /* 0x000000ff07077287 */ /* 0x000fc80008000000 */
[----:B------:R-:W-:Y:S01]  /*3700*/  ULEA UR6, UR7, UR5, 0x3 ;  /* 0x0000000507067291 */ /* 0x000fe2000f8e18ff */
[----:B--2---:R-:W-:-:S04]  /*3710*/  LOP3.LUT R2, R11, UR8, RZ, 0x3c, !PT ;  /* 0x000000080b027c12 */ /* 0x004fc8000f8e3cff */
[----:B------:R-:W-:-:S04]  /*3720*/  SHF.L.U32 R3, R2, 0x1f, RZ ;  /* 0x0000001f02037819 */ /* 0x000fc800000006ff */
[----:B------:R-:W1:Y:S02]  /*3730*/  SYNCS.PHASECHK.TRANS64.TRYWAIT P0, [UR6], R3 ;  /* 0x00000003ff0075a7 */ /* 0x000e640008001106 */
[----:B-1----:R-:W-:Y:S05]  /*3740*/  @!P0 BRA `(.L_x_63) ;  /* 0x0000004800308947 */ /* 0x002fea0003800000 */
.L_x_159:
        /* <DEDUP_REMOVED lines=9> */
.L_x_161:
[----:B------:R-:W-:-:S04]  /*37e0*/  UIADD3 UR7, UPT, UPT, UR7, 0x1, URZ ;  /* 0x0000000107077890 */ /* 0x000fc8000fffe0ff */
[----:B------:R-:W-:-:S04]  /*37f0*/  UISETP.NE.AND UP0, UPT, UR7, 0x4, UPT ;  /* 0x000000040700788c */ /* 0x000fc8000bf05270 */
[----:B------:R-:W-:Y:S02]  /*3800*/  USEL UR6, URZ, 0x1, UP0 ;  /* 0x00000001ff067887 */ /* 0x000fe40008000000 */
[----:B------:R-:W-:-:S04]  /*3810*/  USEL UR7, UR7, URZ, UP0 ;  /* 0x000000ff07077287 */ /* 0x000fc80008000000 */
[----:B------:R-:W-:Y:S01]  /*3820*/  ULEA UR7, UR7, UR5, 0x3 ;  /* 0x0000000507077291 */ /* 0x000fe2000f8e18ff */
[----:B------:R-:W-:-:S04]  /*3830*/  LOP3.LUT R2, R2, UR6, RZ, 0x3c, !PT ;  /* 0x0000000602027c12 */ /* 0x000fc8000f8e3cff */
[----:B------:R-:W-:-:S04]  /*3840*/  SHF.L.U32 R2, R2, 0x1f, RZ ;  /* 0x0000001f02027819 */ /* 0x000fc800000006ff */
[----:B------:R-:W2:Y:S02]  /*3850*/  SYNCS.PHASECHK.TRANS64.TRYWAIT P0, [UR7], R2 ;  /* 0x00000002ff0075a7 */ /* 0x000ea40008001107 */
[----:B--2---:R-:W-:Y:S05]  /*3860*/  @!P0 BRA `(.L_x_65) ;  /* 0x0000004800188947 */ /* 0x004fea0003800000 */
.L_x_163:
[----:B------:R-:W-:Y:S01]  /*3870*/  NOP ;  /* 0x0000000000007918 */ /* 0x000fe20000000000 */
[----:B-1----:R-:W1:Y:S01]  /*3880*/  LDS R0, [UR4+0x14] ;  /* 0x00001404ff007984 */ /* 0x002e620008000800 */
[----:B------:R-:W-:Y:S01]  /*3890*/  ULOP3.LUT UR6, UR16, 0xffff, URZ, 0xc0, !UPT ;  /* 0x0000ffff10067892 */ /* 0x000fe2000f8ec0ff */
[----:B------:R-:W-:Y:S01]  /*38a0*/  UMOV UR8, 0xffff ;  /* 0x0000ffff00087882 */ /* 0x000fe20000000000 */
[----:B------:R-:W-:Y:S02]  /*38b0*/  UMOV UR5, 0x1 ;  /* 0x0000000100057882 */ /* 0x000fe40000000000 */
[----:B------:R-:W-:-:S04]  /*38c0*/  USHF.R.U32.HI UR6, URZ, 0x5, UR6 ;  /* 0x00000005ff067899 */ /* 0x000fc80008011606 */
[----:B------:R-:W-:Y:S02]  /*38d0*/  USHF.L.U32 UR8, UR8, UR6, URZ ;  /* 0x0000000608087299 */ /* 0x000fe400080006ff */
[----:B------:R-:W-:-:S04]  /*38e0*/  USHF.L.U32 UR5, UR5, UR6, URZ ;  /* 0x0000000605057299 */ /* 0x000fc800080006ff */
[----:B-1----:R-:W-:-:S04]  /*38f0*/  LOP3.LUT R0, R0, UR8, RZ, 0xc0, !PT ;  /* 0x0000000800007c12 */ /* 0x002fc8000f8ec0ff */
[----:B------:R-:W-:-:S13]  /*3900*/  ISETP.NE.AND P0, PT, R0, UR8, PT ;  /* 0x0000000800007c0c */ /* 0x000fda000bf05270 */
[----:B------:R-:W-:Y:S05]  /*3910*/  @P0 BRA `(.L_x_66) ;  /* 0x0000000000580947 */ /* 0x000fea0003800000 */
[----:B------:R-:W1:Y:S02]  /*3920*/  LDS R0, [UR4+0x18] ;  /* 0x00001804ff007984 */ /* 0x000e640008000800 */
[----:B-1----:R-:W-:-:S04]  /*3930*/  LOP3.LUT R0, R0, UR5, RZ, 0xc0, !PT ;  /* 0x0000000500007c12 */ /* 0x002fc8000f8ec0ff */
[----:B------:R-:W-:-:S13]  /*3940*/  ISETP.NE.AND P0, PT, R0, UR5, PT ;  /* 0x0000000500007c0c */ /* 0x000fda000bf05270 */
[----:B------:R-:W-:Y:S05]  /*3950*/  @P0 BRA `(.L_x_67) ;  /* 0x00000000003c0947 */ /* 0x000fea0003800000 */
[----:B------:R-:W1:Y:S01]  /*3960*/  S2R R2, SR_LANEID ;  /* 0x0000000000027919 */ /* 0x000e620000000000 */
[----:B------:R-:W-:Y:S01]  /*3970*/  ULOP3.LUT UR8, URZ, UR8, URZ, 0x33, !UPT ;  /* 0x00000008ff087292 */ /* 0x000fe2000f8e33ff */
[----:B------:R-:W-:Y:S02]  /*3980*/  VOTEU.ANY UR7, UPT, PT ;  /* 0x0000000000077886 */ /* 0x000fe400038e0100 */
[----:B------:R-:W-:-:S03]  /*3990*/  UFLO.U32 UR7, UR7 ;  /* 0x00000007000772bd */ /* 0x000fc600080e0000 */
[----:B------:R-:W-:-:S04]  /*39a0*/  IMAD.U32 R0, RZ, RZ, UR8 ;  /* 0x00000008ff007e24 */ /* 0x000fc8000f8e00ff */
[----:B------:R2:W4:Y:S02]  /*39b0*/  REDUX UR6, R0 ;  /* 0x00000000000673c4 */ /* 0x0005240000000000 */
[----:B------:R1:W-:Y:S02]  /*39c0*/  UTCATOMSWS.AND URZ, UR8 ;  /* 0x0000000800ff79e3 */ /* 0x0003e40008000000 */
[----:B-1----:R-:W-:Y:S02]  /*39d0*/  ISETP.EQ.U32.AND P0, PT, R2, UR7, PT ;  /* 0x0000000702007c0c */ /* 0x002fe4000bf02070 */
[----:B--2---:R-:W-:Y:S02]  /*39e0*/  LOP3.LUT R0, RZ, UR5, RZ, 0x33, !PT ;  /* 0x00000005ff007c12 */ /* 0x004fe4000f8e33ff */
[----:B----4-:R-:W-:Y:S02]  /*39f0*/  MOV R2, UR6 ;  /* 0x0000000600027c02 */ /* 0x010fe40008000f00 */
[----:B------:R-:W1:Y:S07]  /*3a00*/  REDUX UR5, R0 ;  /* 0x00000000000573c4 */ /* 0x000e6e0000000000 */
[----:B------:R2:W-:Y:S01]  /*3a10*/  @P0 ATOMS.AND RZ, [UR4+0x14], R2 ;  /* 0x00001402ffff098c */ /* 0x0005e2000a800004 */
[----:B-1----:R-:W-:-:S05]  /*3a20*/  IMAD.U32 R0, RZ, RZ, UR5 ;  /* 0x00000005ff007e24 */ /* 0x002fca000f8e00ff */
[----:B------:R2:W-:Y:S01]  /*3a30*/  @P0 ATOMS.AND RZ, [UR4+0x18], R0 ;  /* 0x00001800ffff098c */ /* 0x0005e2000a800004 */
[----:B------:R-:W-:Y:S05]  /*3a40*/  BRA `(.L_x_68) ;  /* 0x0000000000147947 */ /* 0x000fea0003800000 */
.L_x_67:
[----:B------:R-:W-:Y:S02]  /*3a50*/  MOV R2, 0x3a70 ;  /* 0x00003a7000027802 */ /* 0x000fe40000000f00 */
[----:B---3-5:R-:W-:Y:S05]  /*3a60*/  CALL.REL.NOINC `($__internal_0_$__cuda_sm10x_tcgen05_guardrail_trap_col_being_dealloced_not_returned_by_alloc) ;  /* 0x0000004c00007944 */ /* 0x028fea0003c00000 */
[----:B------:R-:W-:Y:S05]  /*3a70*/  BRA `(.L_x_68) ;  /* 0x0000000000087947 */ /* 0x000fea0003800000 */
.L_x_66:
[----:B------:R-:W-:Y:S02]  /*3a80*/  MOV R2, 0x3aa0 ;  /* 0x00003aa000027802 */ /* 0x000fe40000000f00 */
[----:B---3-5:R-:W-:Y:S05]  /*3a90*/  CALL.REL.NOINC `($__internal_2_$__cuda_sm10x_tcgen05_guardrail_trap_unallocated_columns_being_dealloced) ;  /* 0x0000004c000c7944 */ /* 0x028fea0003c00000 */
.L_x_68:
[----:B------:R-:W-:Y:S01]  /*3aa0*/  NOP ;  /* 0x0000000000007918 */ /* 0x000fe20000000000 */
[----:B------:R-:W-:Y:S05]  /*3ab0*/  EXIT ;  /* 0x000000000000794d */ /* 0x000fea0003800000 */
.L_x_50:
[----:B------:R-:W-:-:S09]  /*3ac0*/  UISETP.NE.OR UP2, UPT, UR8, 0x3, !UP2 ;  /* 0x000000030800788c */ /* 0x000fd2000d745670 */
[----:B------:R-:W-:Y:S05]  /*3ad0*/  BRA.U UP2, `(.L_x_69) ;  /* 0x0000001102047547 */ /* 0x000fea000b800000 */
[----:B------:R-:W1:Y:S01]  /*3ae0*/  LDC R0, c[0x0][0xb30] ;  /* 0x0002cc00ff007b82 */ /* 0x000e620000000800 */
[----:B------:R-:W2:Y:S01]  /*3af0*/  LDCU.64 UR8, c[0x0][0x888] ;  /* 0x00011100ff0877ac */ /* 0x000ea20008000a00 */
[----:B------:R-:W-:Y:S01]  /*3b00*/  IMAD.MOV.U32 R30, RZ, RZ, 0x1 ;  /* 0x00000001ff1e7424 */ /* 0x000fe200078e00ff */
[----:B------:R-:W-:Y:S01]  /*3b10*/  CS2R R28, SRZ ;  /* 0x00000000001c7805 */ /* 0x000fe2000001ff00 */
[----:B------:R-:W-:Y:S01]  /*3b20*/  IMAD.MOV.U32 R25, RZ, RZ, 0x2000 ;  /* 0x00002000ff197424 */ /* 0x000fe200078e00ff */
[----:B------:R-:W4:Y:S03]  /*3b30*/  LDCU.64 UR4, c[0x0][0x890] ;  /* 0x00011200ff0477ac */ /* 0x000f260008000a00 */
[----:B------:R-:W3:Y:S01]  /*3b40*/  LDC R24, c[0x0][0x370] ;  /* 0x0000dc00ff187b82 */ /* 0x000ee20000000800 */
[----:B------:R-:W-:Y:S01]  /*3b50*/  UMOV UR7, 0x400 ;  /* 0x0000040000077882 */ /* 0x000fe20000000000 */
[----:B------:R-:W-:-:S02]  /*3b60*/  UPLOP3.LUT UP1, UPT, UPT, UPT, UPT, 0x40, 0x4 ;  /* 0x000000000004789c */ /* 0x000fc40003f2e870 */
[----:B------:R-:W-:-:S04]  /*3b70*/  ULEA UR7, UR37, UR7, 0x18 ;  /* 0x0000000725077291 */ /* 0x000fc8000f8ec0ff */
[----:B------:R-:W3:Y:S01]  /*3b80*/  LDC R3, c[0x0][0xb0c] ;  /* 0x0002c300ff037b82 */ /* 0x000ee20000000800 */
[----:B------:R-:W-:Y:S02]  /*3b90*/  UIADD3 UR13, UPT, UPT, UR7, 0x78, URZ ;  /* 0x00000078070d7890 */ /* 0x000fe4000fffe0ff */
[----:B--2---:R-:W-:Y:S02]  /*3ba0*/  UISETP.NE.U32.AND UP2, UPT, UR8, URZ, UPT ;  /* 0x000000ff0800728c */ /* 0x004fe4000bf45070 */
[----:B------:R-:W-:Y:S02]  /*3bb0*/  UIADD3 UR33, UPT, UPT, UR7, 0x60, URZ ;  /* 0x0000006007217890 */ /* 0x000fe4000fffe0ff */
[----:B----4-:R-:W-:Y:S01]  /*3bc0*/  UISETP.NE.U32.AND UP3, UPT, UR4, URZ, UPT ;  /* 0x000000ff0400728c */ /* 0x010fe2000bf65070 */
[----:B------:R-:W2:Y:S01]  /*3bd0*/  LDC R18, c[0x0][0xb20] ;  /* 0x0002c800ff127b82 */ /* 0x000ea20000000800 */
[----:B-1----:R-:W-:Y:S01]  /*3be0*/  ISETP.NE.AND P1, PT, R0, 0x1, PT ;  /* 0x000000010000780c */ /* 0x002fe20003f25270 */
[----:B------:R-:W-:-:S02]  /*3bf0*/  UISETP.NE.AND.EX UP2, UPT, UR9, URZ, UPT, UP2 ;  /* 0x000000ff0900728c */ /* 0x000fc4000bf45320 */
[----:B------:R-:W-:Y:S02]  /*3c00*/  UIADD3 UR25, UPT, UPT, UR7, 0x68, URZ ;  /* 0x0000006807197890 */ /* 0x000fe4000fffe0ff */
[----:B------:R-:W-:Y:S02]  /*3c10*/  UIADD3 UR17, UPT, UPT, UR7, 0x70, URZ ;  /* 0x0000007007117890 */ /* 0x000fe4000fffe0ff */
[----:B-----5:R-:W1:Y:S01]  /*3c20*/  LDC.64 R32, c[0x0][0x348] ;  /* 0x0000d200ff207b82 */ /* 0x020e620000000a00 */
[----:B------:R-:W-:Y:S02]  /*3c30*/  UPRMT UR13, UR37, 0x654, UR13 ;  /* 0x00000654250d7896 */ /* 0x000fe4000800000d */
[----:B------:R-:W-:-:S05]  /*3c40*/  UISETP.NE.AND.EX UP3, UPT, UR5, URZ, UPT, UP3 ;  /* 0x000000ff0500728c */ /* 0x000fca000bf65330 */
[----:B------:R-:W4:Y:S08]  /*3c50*/  LDC.64 R16, c[0x0][0xb10] ;  /* 0x0002c400ff107b82 */ /* 0x000f300000000a00 */
[----:B------:R-:W1:Y:S08]  /*3c60*/  LDC.64 R6, c[0x0][0xb18] ;  /* 0x0002c600ff067b82 */ /* 0x000e700000000a00 */
[----:B------:R-:W1:Y:S08]  /*3c70*/  LDC.64 R4, c[0x0][0xb28] ;  /* 0x0002ca00ff047b82 */ /* 0x000e700000000a00 */
[----:B--23--:R-:W1:Y:S02]  /*3c80*/  LDC R19, c[0x0][0x374] ;  /* 0x0000dd00ff137b82 */ /* 0x00ce640000000800 */
.L_x_80:
[C---:B------:R-:W-:Y:S02]  /*3c90*/  LEA R0, R29.reuse, UR7, 0x3 ;  /* 0x000000071d007c11 */ /* 0x040fe4000f8e18ff */
[----:B------:R-:W-:Y:S02]  /*3ca0*/  SHF.L.U32 R2, R28, 0x1f, RZ ;  /* 0x0000001f1c027819 */ /* 0x000fe400000006ff */
[----:B------:R-:W-:Y:S02]  /*3cb0*/  LEA R20, R29, UR7, 0x4 ;  /* 0x000000071d147c11 */ /* 0x000fe4000f8e20ff */
[----:B--2---:R-:W2:Y:S02]  /*3cc0*/  SYNCS.PHASECHK.TRANS64.TRYWAIT P0, [R0+URZ+0xb0], R2 ;  /* 0x0000b002000075a7 */ /* 0x004ea400080011ff */
[----:B--2---:R-:W-:Y:S05]  /*3cd0*/  @!P0 BRA `(.L_x_70) ;  /* 0x0000004400148947 */ /* 0x004fea0003800000 */
.L_x_164:
[----:B------:R-:W-:Y:S01]  /*3ce0*/  ISETP.GE.AND P0, PT, R26, 0x1, PT ;  /* 0x000000011a00780c */ /* 0x000fe20003f06270 */
[----:B------:R-:W3:Y:S01]  /*3cf0*/  LDS.128 R20, [R20+0x140] ;  /* 0x0001400014147984 */ /* 0x000ee20000000c00 */
[----:B--2---:R-:W-:Y:S01]  /*3d00*/  VIADD R0, R0, 0xc0 ;  /* 0x000000c000007836 */ /* 0x004fe20000000000 */
[----:B------:R-:W-:Y:S01]  /*3d10*/  @!PT LDS RZ, [RZ] ;  /* 0x00000000fffff984 */ /* 0x000fe20000000800 */
[----:B------:R-:W-:Y:S01]  /*3d20*/  @!PT LDS RZ, [RZ] ;  /* 0x00000000fffff984 */ /* 0x000fe20000000800 */
[----:B------:R-:W-:Y:S01]  /*3d30*/  @!PT LDS RZ, [RZ] ;  /* 0x00000000fffff984 */ /* 0x000fe20000000800 */
[----:B------:R-:W-:Y:S01]  /*3d40*/  @!PT LDS RZ, [RZ] ;  /* 0x00000000fffff984 */ /* 0x000fe20000000800 */
[----:B------:R2:W-:Y:S06]  /*3d50*/  MEMBAR.ALL.CTA ;  /* 0x0000000000007992 */ /* 0x0005ec0000008000 */
[----:B--2---:R-:W2:Y:S01]  /*3d60*/  FENCE.VIEW.ASYNC.S ;  /* 0x00000000000073c6 */ /* 0x004ea20000000000 */
[----:B------:R-:W-:Y:S04]  /*3d70*/  PRMT R0, RZ, 0x654, R0 ;  /* 0x00000654ff007816 */ /* 0x000fe80000000000 */
[----:B--2---:R2:W-:Y:S01]  /*3d80*/  SYNCS.ARRIVE.TRANS64.RED.A1T0 RZ, [R0+URZ], RZ ;  /* 0x000000ff00ff79a7 */ /* 0x0045e200081004ff */
[----:B---3--:R-:W-:Y:S11]  /*3d90*/  LOP3.LUT P3, RZ, R22, 0x1, RZ, 0xc0, !PT ;  /* 0x0000000116ff7812 */ /* 0x008ff6000786c0ff */
[----:B------:R-:W-:Y:S02]  /*3da0*/  @!UPT UIADD3 URZ, UPT, UPT, URZ, URZ, URZ ;  /* 0x000000fffffff290 */ /* 0x000fe4000fffe0ff */
[----:B------:R-:W-:Y:S02]  /*3db0*/  @P3 MOV R11, R20 ;  /* 0x00000014000b3202 */ /* 0x000fe40000000f00 */
[----:B------:R-:W-:Y:S01]  /*3dc0*/  @P3 LOP3.LUT R10, R21, 0xffff, RZ, 0xc0, !PT ;  /* 0x0000ffff150a3812 */ /* 0x000fe200078ec0ff */
[----:B--2---:R-:W-:Y:S06]  /*3dd0*/  @!P0 BRA `(.L_x_71) ;  /* 0x0000000000a48947 */ /* 0x004fec0003800000 */
[-C--:B-1----:R-:W-:Y:S01]  /*3de0*/  IMAD.HI.U32 R0, R19, R7.reuse, RZ ;  /* 0x0000000713007227 */ /* 0x082fe200078e00ff */
[----:B------:R-:W-:Y:S02]  /*3df0*/  ISETP.NE.AND P0, PT, R6, 0x1, PT ;  /* 0x000000010600780c */ /* 0x000fe40003f05270 */
[----:B------:R-:W-:Y:S01]  /*3e00*/  ISETP.NE.AND P2, PT, R26, 0x1, PT ;  /* 0x000000011a00780c */ /* 0x000fe20003f45270 */
[----:B----4-:R-:W-:Y:S01]  /*3e10*/  IMAD.HI.U32 R9, R24, R16, RZ ;  /* 0x0000001018097227 */ /* 0x010fe200078e00ff */
[----:B------:R-:W-:Y:S02]  /*3e20*/  SHF.R.U32.HI R0, RZ, R18, R0 ;  /* 0x00000012ff007219 */ /* 0x000fe40000011600 */
[----:B------:R-:W-:Y:S01]  /*3e30*/  ISETP.NE.AND P4, PT, R3, 0x1, PT ;  /* 0x000000010300780c */ /* 0x000fe20003f85270 */
[----:B------:R-:W-:Y:S01]  /*3e40*/  IMAD.HI.U32 R13, R10, R7, RZ ;  /* 0x000000070a0d7227 */ /* 0x000fe200078e00ff */
[----:B------:R-:W-:Y:S02]  /*3e50*/  SHF.R.U32.HI R9, RZ, R17, R9 ;  /* 0x00000011ff097219 */ /* 0x000fe40000011609 */
[----:B------:R-:W-:Y:S01]  /*3e60*/  SEL R0, R19, R0, !P0 ;  /* 0x0000000013007207 */ /* 0x000fe20004000000 */
[----:B------:R-:W-:Y:S01]  /*3e70*/  IMAD.HI.U32 R12, R11, R16, RZ ;  /* 0x000000100b0c7227 */ /* 0x000fe200078e00ff */
[----:B------:R-:W-:Y:S03]  /*3e80*/  SEL R9, R24, R9, !P4 ;  /* 0x0000000918097207 */ /* 0x000fe60006000000 */
[-C--:B------:R-:W-:Y:S01]  /*3e90*/  IMAD.HI.U32 R8, R0, R4.reuse, RZ ;  /* 0x0000000400087227 */ /* 0x080fe200078e00ff */
[----:B------:R-:W-:Y:S03]  /*3ea0*/  SHF.R.U32.HI R12, RZ, R17, R12 ;  /* 0x00000011ff0c7219 */ /* 0x000fe6000001160c */
[----:B------:R-:W-:Y:S01]  /*3eb0*/  IMAD.HI.U32 R2, R9, R4, RZ ;  /* 0x0000000409027227 */ /* 0x000fe200078e00ff */
[-C--:B------:R-:W-:Y:S02]  /*3ec0*/  @P2 SHF.R.U32.HI R0, RZ, R5.reuse, R8 ;  /* 0x00000005ff002219 */ /* 0x080fe40000011608 */
[----:B------:R-:W-:Y:S02]  /*3ed0*/  SHF.R.U32.HI R8, RZ, R18, R13 ;  /* 0x00000012ff087219 */ /* 0x000fe4000001160d */
[----:B------:R-:W-:Y:S01]  /*3ee0*/  @P2 SHF.R.U32.HI R9, RZ, R5, R2 ;  /* 0x00000005ff092219 */ /* 0x000fe20000011602 */
[----:B------:R-:W-:Y:S01]  /*3ef0*/  IMAD R0, R26, R0, RZ ;  /* 0x000000001a007224 */ /* 0x000fe200078e02ff */
[----:B------:R-:W-:Y:S02]  /*3f00*/  SEL R8, R10, R8, !P0 ;  /* 0x000000080a087207 */ /* 0x000fe40004000000 */
[----:B------:R-:W-:Y:S01]  /*3f10*/  SEL R2, R11, R12, !P4 ;  /* 0x0000000c0b027207 */ /* 0x000fe20006000000 */
[----:B------:R-:W-:Y:S01]  /*3f20*/  IMAD R12, R26, R9, RZ ;  /* 0x000000091a0c7224 */ /* 0x000fe200078e02ff */
[C---:B------:R-:W-:Y:S01]  /*3f30*/  ISETP.GE.AND P0, PT, R8.reuse, R0, PT ;  /* 0x000000000800720c */ /* 0x040fe20003f06270 */
[----:B------:R-:W-:Y:S03]  /*3f40*/  IMAD.HI.U32 R0, R8, R4, RZ ;  /* 0x0000000408007227 */ /* 0x000fe600078e00ff */
[----:B------:R-:W-:Y:S02]  /*3f50*/  ISETP.GE.OR P0, PT, R2, R12, P0 ;  /* 0x0000000c0200720c */ /* 0x000fe40000706670 */
[-C--:B------:R-:W-:Y:S04]  /*3f60*/  SHF.R.U32.HI R0, RZ, R5.reuse, R0 ;  /* 0x00000005ff007219 */ /* 0x080fe80000011600 */
[----:B------:R-:W-:Y:S05]  /*3f70*/  SEL R13, R8, R0, !P2 ;  /* 0x00000000080d7207 */ /* 0x000fea0005000000 */
[----:B------:R-:W-:Y:S02]  /*3f80*/  IMAD.MOV R12, RZ, RZ, -R13 ;  /* 0x000000ffff0c7224 */ /* 0x000fe400078e0a0d */
[----:B------:R-:W-:Y:S04]  /*3f90*/  @!P0 IMAD.HI.U32 R0, R2, R4, RZ ;  /* 0x0000000402008227 */ /* 0x000fe800078e00ff */
[----:B------:R-:W-:Y:S01]  /*3fa0*/  IMAD R12, R26, R12, R8 ;  /* 0x0000000c1a0c7224 */ /* 0x000fe200078e0208 */
[----:B------:R-:W-:Y:S04]  /*3fb0*/  @!P0 SHF.R.U32.HI R0, RZ, R5, R0 ;  /* 0x00000005ff008219 */ /* 0x000fe80000011600 */
[----:B------:R-:W-:Y:S04]  /*3fc0*/  @!P0 SEL R0, R2, R0, !P2 ;  /* 0x0000000002008207 */ /* 0x000fe80005000000 */
[----:B------:R-:W-:Y:S01]  /*3fd0*/  @!P0 IADD3 R13, PT, PT, R13, -R0, RZ ;  /* 0x800000000d0d8210 */ /* 0x000fe20007ffe0ff */
[----:B------:R-:W-:Y:S01]  /*3fe0*/  @!P0 IMAD R0, R9, R12, R0 ;  /* 0x0000000c09008224 */ /* 0x000fe200078e0200 */
[----:B------:R-:W-:Y:S01]  /*3ff0*/  IADD3 R9, PT, PT, -R8, RZ, RZ ;  /* 0x000000ff08097210 */ /* 0x000fe20007ffe1ff */
[--C-:B------:R-:W-:Y:S02]  /*4000*/  IMAD.MOV R12, RZ, RZ, -R2.reuse ;  /* 0x000000ffff0c7224 */ /* 0x100fe400078e0a02 */
[----:B------:R-:W-:Y:S02]  /*4010*/  @!P0 IMAD R8, R13, R26, R2 ;  /* 0x0000001a0d088224 */ /* 0x000fe400078e0202 */
[----:B------:R-:W-:Y:S02]  /*4020*/  @!P0 IMAD.MOV.U32 R2, RZ, RZ, R0 ;  /* 0x000000ffff028224 */ /* 0x000fe400078e0000 */
[----:B------:R-:W-:Y:S02]  /*4030*/  IMAD R11, R3, R12, R11 ;  /* 0x0000000c030b7224 */ /* 0x000fe400078e020b */
[----:B------:R-:W-:Y:S02]  /*4040*/  IMAD R10, R6, R9, R10 ;  /* 0x00000009060a7224 */ /* 0x000fe400078e020a */
[----:B------:R-:W-:Y:S02]  /*4050*/  IMAD R11, R2, R3, R11 ;  /* 0x00000003020b7224 */ /* 0x000fe400078e020b */
[----:B------:R-:W-:Y:S02]  /*4060*/  IMAD R10, R8, R6, R10 ;  /* 0x00000006080a7224 */ /* 0x000fe400078e020a */
.L_x_71:
[----:B------:R-:W-:Y:S05]  /*4070*/  BRA.U UP1, `(.L_x_72) ;  /* 0x0000000101107547 */ /* 0x000fea000b800000 */
[----:B------:R-:W-:Y:S04]  /*4080*/  MOV R2, UR6 ;  /* 0x0000000600027c02 */ /* 0x000fe80008000f00 */
[----:B------:R-:W-:Y:S04]  /*4090*/  SHF.L.U32 R2, R2, 0x1f, RZ ;  /* 0x0000001f02027819 */ /* 0x000fe800000006ff */
[----:B------:R-:W2:Y:S02]  /*40a0*/  SYNCS.PHASECHK.TRANS64.TRYWAIT P0, [UR7+0xa8], R2 ;  /* 0x0000a802ff0075a7 */ /* 0x000ea40008001107 */
[----:B--2---:R-:W-:Y:S05]  /*40b0*/  @!P0 BRA `(.L_x_73) ;  /* 0x0000004000308947 */ /* 0x004fea0003800000 */
.L_x_72:
[----:B------:R-:W-:Y:S02]  /*40c0*/  R2UR UR35, R15 ;  /* 0x000000000f2372ca */ /* 0x000fe400000e0000 */
[----:B------:R-:W-:Y:S02]  /*40d0*/  R2UR UR34, R14 ;  /* 0x000000000e2272ca */ /* 0x000fe400000e0000 */
[----:B------:R-:W-:Y:S02]  /*40e0*/  ISETP.NE.U32.AND P2, PT, RZ, UR4, PT ;  /* 0x00000004ff007c0c */ /* 0x000fe4000bf45070 */
[----:B------:R-:W-:Y:S02]  /*40f0*/  SHF.L.U32 R14, R30, 0x1f, RZ ;  /* 0x0000001f1e0e7819 */ /* 0x000fe400000006ff */
[----:B------:R-:W-:Y:S05]  /*4100*/  ISETP.NE.AND.EX P2, PT, RZ, UR5, PT, P2 ;  /* 0x00000005ff007c0c */ /* 0x000fea000bf45320 */
[----:B------:R-:W-:Y:S02]  /*4110*/  USHF.L.U32 UR35, UR35, 0x7, URZ ;  /* 0x0000000723237899 */ /* 0x000fe400080006ff */
[----:B------:R-:W-:Y:S01]  /*4120*/  USHF.L.U32 UR34, UR34, 0x6, URZ ;  /* 0x0000000622227899 */ /* 0x000fe200080006ff */
[----:B------:R-:W-:Y:S11]  /*4130*/  BRA.U !UP3, `(.L_x_74) ;  /* 0x000000010b347547 */ /* 0x000ff6000b800000 */
[----:B------:R-:W-:Y:S01]  /*4140*/  UPLOP3.LUT UP0, UPT, UPT, UPT, UP2, 0x80, 0x8 ;  /* 0x000000000008789c */ /* 0x000fe20003f0f020 */
[----:B--2---:R-:W-:Y:S02]  /*4150*/  HFMA2 R0, -RZ, RZ, 0, 5.9604644775390625e-08 ;  /* 0x00000001ff007431 */ /* 0x004fe400000001ff */
[----:B------:R-:W-:Y:S03]  /*4160*/  IMAD.MOV.U32 R64, RZ, RZ, 0x1 ;  /* 0x00000001ff407424 */ /* 0x000fe600078e00ff */
[----:B------:R-:W-:Y:S05]  /*4170*/  PLOP3.LUT P0, PT, PT, PT, UP0, 0x80, 0x8 ;  /* 0x000000000008781c */ /* 0x000fea0003f0f008 */
[----:B------:R-:W2:Y:S01]  /*4180*/  @UP0 LDCU.64 UR10, c[0x0][0x888] ;  /* 0x00011100ff0a07ac */ /* 0x000ea20008000a00 */
[----:B------:R-:W-:Y:S07]  /*4190*/  @UP0 UIMAD UR8, UR36, UR4, URZ ;  /* 0x00000004240802a4 */ /* 0x000fee000f8e02ff */
[----:B------:R-:W-:Y:S01]  /*41a0*/  @!P0 PRMT R64, R0, 0x7610, R64 ;  /* 0x0000761000408816 */ /* 0x000fe20000000040 */
[----:B--2---:R-:W-:Y:S03]  /*41b0*/  @UP0 UIMAD.WIDE UR10, UR8, 0x4, UR10 ;  /* 0x00000004080a08a5 */ /* 0x004fe6000f8e020a */
[----:B------:R-:W2:Y:S03]  /*41c0*/  @!UP0 LDCU UR8, c[0x0][0x880] ;  /* 0x00011000ff0887ac */ /* 0x000ea60008000800 */
[----:B------:R-:W-:Y:S01]  /*41d0*/  IMAD.U32 R8, RZ, RZ, UR10 ;  /* 0x0000000aff087e24 */ /* 0x000fe2000f8e00ff */
[----:B------:R-:W-:Y:S05]  /*41e0*/  MOV R9, UR11 ;  /* 0x0000000b00097c02 */ /* 0x000fea0008000f00 */
[----:B------:R3:W5:Y:S02]  /*41f0*/  @P0 LDG.E R35, desc[UR46][R8.64] ;  /* 0x0000002e08230981 */ /* 0x000764000c1e1900 */
[----:B--23--:R-:W-:Y:S07]  /*4200*/  @!P0 IMAD.U32 R35, RZ, RZ, UR8 ;  /* 0x00000008ff238e24 */ /* 0x00cfee000f8e00ff */
.L_x_74:
[----:B-----5:R-:W-:Y:S01]  /*4210*/  @!P2 FSETP.EQ.AND P0, PT, R35, RZ, PT ;  /* 0x000000ff2300a20b */ /* 0x020fe20003f02000 */
[----:B------:R-:W-:Y:S01]  /*4220*/  @!UPT UIADD3 URZ, UPT, UPT, URZ, URZ, URZ ;  /* 0x000000fffffff290 */ /* 0x000fe2000fffe0ff */
[----:B------:R-:W-:Y:S11]  /*4230*/  @!P2 BRA `(.L_x_75) ;  /* 0x000000000014a947 */ /* 0x000ff60003800000 */
[----:B------:R-:W-:Y:S02]  /*4240*/  LOP3.LUT P2, RZ, R64, 0xff, RZ, 0xc0, !PT ;  /* 0x000000ff40ff7812 */ /* 0x000fe4000784c0ff */
[----:B------:R-:W-:Y:S04]  /*4250*/  PLOP3.LUT P0, PT, PT, PT, UP0, 0x80, 0x8 ;  /* 0x000000000008781c */ /* 0x000fe80003f0f008 */
[----:B------:R-:W-:Y:S07]  /*4260*/  PLOP3.LUT P0, PT, P0, PT, PT, 0x8, 0x80 ;  /* 0x000000000080781c */ /* 0x000fee000070e170 */
[----:B------:R-:W-:Y:S11]  /*4270*/  @P2 FSETP.EQ.AND P0, PT, R35, RZ, PT ;  /* 0x000000ff2300220b */ /* 0x000ff60003f02000 */
[----:B------:R-:W-:Y:S02]  /*4280*/  @!UPT UIADD3 URZ, UPT, UPT, URZ, URZ, URZ ;  /* 0x000000fffffff290 */ /* 0x000fe4000fffe0ff */
.L_x_75:
[----:B------:R-:W3:Y:S01]  /*4290*/  SYNCS.PHASECHK.TRANS64.TRYWAIT P2, [UR7+0x80], R14 ;  /* 0x0000800eff0075a7 */ /* 0x000ee20008041107 */
[----:B------:R-:W-:Y:S04]  /*42a0*/  ELECT P4, URZ, PT ;  /* 0x0000000000ff782f */ /* 0x000fe80003880000 */
[----:B------:R-:W-:Y:S11]  /*42b0*/  PLOP3.LUT P4, PT, P0, P4, PT, 0xf2, 0x2f ;  /* 0x00000000002f781c */ /* 0x000ff60000789e72 */
[----:B------:R-:W-:Y:S02]  /*42c0*/  @!UPT UIADD3 URZ, UPT, UPT, URZ, URZ, URZ ;  /* 0x000000fffffff290 */ /* 0x000fe4000fffe0ff */
[----:B-1----:R-:W-:Y:S05]  /*42d0*/  @!P4 IADD3 R8, P0, PT, R32, 0x580, RZ ;  /* 0x000005802008c810 */ /* 0x002fea0007f1e0ff */
[----:B--2---:R-:W-:Y:S01]  /*42e0*/  @!P4 IMAD.X R2, RZ, RZ, R33, P0 ;  /* 0x000000ffff02c224 */ /* 0x004fe200000e0621 */
[----:B---3--:R-:W-:Y:S07]  /*42f0*/  @!P2 BRA `(.L_x_76) ;  /* 0x0000003c00b8a947 */ /* 0x008fee0003800000 */
.L_x_167:
[----:B------:R-:W-:Y:S01]  /*4300*/  @!P4 R2UR UR8, R2 ;  /* 0x000000000208c2ca */ /* 0x000fe200000e0000 */
[----:B------:R-:W-:Y:S01]  /*4310*/  VOTEU.ALL UP1, P4 ;  /* 0x0000000000ff7886 */ /* 0x000fe20002020000 */
[----:B------:R-:W-:Y:S01]  /*4320*/  @!P4 R2UR UR9, R8 ;  /* 0x000000000809c2ca */ /* 0x000fe200000e0000 */
[----:B-1----:R-:W-:Y:S01]  /*4330*/  @!P4 IMAD.MOV.U32 R0, RZ, RZ, 0x2000 ;  /* 0x00002000ff00c424 */ /* 0x002fe200078e00ff */
[----:B------:R-:W-:Y:S01]  /*4340*/  UMOV UR10, 0x0 ;  /* 0x00000000000a7882 */ /* 0x000fe20000000000 */
[----:B------:R-:W-:Y:S01]  /*4350*/  UMOV UR11, 0x10000000 ;  /* 0x10000000000b7882 */ /* 0x000fe20000000000 */
[----:B------:R-:W-:Y:S01]  /*4360*/  @!UP1 UIADD3 UR32, UPT, UPT, UR7, 0x200, URZ ;  /* 0x0000020007209890 */ /* 0x000fe2000fffe0ff */
[----:B------:R-:W-:Y:S06]  /*4370*/  VOTEU.ALL UP1, P4 ;  /* 0x0000000000ff7886 */ /* 0x000fec0002020000 */
[----:B------:R-:W-:Y:S01]  /*4380*/  IMAD.U32 R9, RZ, RZ, UR8 ;  /* 0x00000008ff097e24 */ /* 0x000fe2000f8e00ff */
[----:B------:R-:W-:Y:S01]  /*4390*/  UPRMT UR8, UR37, 0x654, UR33 ;  /* 0x0000065425087896 */ /* 0x000fe20008000021 */
[----:B------:R-:W-:Y:S03]  /*43a0*/  IMAD.U32 R8, RZ, RZ, UR9 ;  /* 0x00000009ff087e24 */ /* 0x000fe6000f8e00ff */
[----:B------:R-:W-:Y:S02]  /*43b0*/  @!P4 R2UR UR15, R9 ;  /* 0x00000000090fc2ca */ /* 0x000fe400000e0000 */
[----:B------:R-:W-:Y:S02]  /*43c0*/  @!P4 R2UR UR14, R8 ;  /* 0x00000000080ec2ca */ /* 0x000fe400000e0000 */
[----:B------:R-:W-:Y:S05]  /*43d0*/  @!P4 IADD3 R8, P0, PT, R32, 0x580, RZ ;  /* 0x000005802008c810 */ /* 0x000fea0007f1e0ff */
[----:B------:R-:W-:Y:S06]  /*43e0*/  @!P4 IMAD.X R2, RZ, RZ, R33, P0 ;  /* 0x000000ffff02c224 */ /* 0x000fec00000e0621 */
[----:B------:R1:W-:Y:S01]  /*43f0*/  @!UP1 UTMALDG.3D [UR32], [UR14], desc[UR10] ;  /* 0x00000a200e0095b4 */ /* 0x0003e20008011000 */
[----:B------:R1:W-:Y:S01]  /*4400*/  @!P4 SYNCS.ARRIVE.TRANS64.RED.A0TR RZ, [UR7+0x60], R0 ;  /* 0x00006000ffffc9a7 */ /* 0x0003e20008300407 */
[----:B------:R-:W-:Y:S01]  /*4410*/  SYNCS.ARRIVE.TRANS64.RED.A1T0 RZ, [UR8], RZ ;  /* 0x000000ffffff79a7 */ /* 0x000fe20008100408 */
[----:B------:R-:W2:Y:S02]  /*4420*/  SYNCS.PHASECHK.TRANS64.TRYWAIT P2, [UR7+0x88], R14 ;  /* 0x0000880eff0075a7 */ /* 0x000ea40008041107 */
[----:B-12---:R-:W-:Y:S05]  /*4430*/  @!P2 BRA `(.L_x_77) ;  /* 0x0000003c0080a947 */ /* 0x006fea0003800000 */
.L_x_169:
[----:B------:R-:W-:Y:S01]  /*4440*/  @!P4 R2UR UR8, R2 ;  /* 0x000000000208c2ca */ /* 0x000fe200000e0000 */
[----:B------:R-:W-:Y:S01]  /*4450*/  VOTEU.ALL UP1, P4 ;  /* 0x0000000000ff7886 */ /* 0x000fe20002020000 */
[----:B------:R-:W-:Y:S01]  /*4460*/  @!P4 R2UR UR9, R8 ;  /* 0x000000000809c2ca */ /* 0x000fe200000e0000 */
[----:B-1----:R-:W-:Y:S01]  /*4470*/  @!P4 IMAD.MOV.U32 R0, RZ, RZ, 0x2000 ;  /* 0x00002000ff00c424 */ /* 0x002fe200078e00ff */
[----:B------:R-:W-:Y:S01]  /*4480*/  UMOV UR10, 0x0 ;  /* 0x00000000000a7882 */ /* 0x000fe20000000000 */
[----:B------:R-:W-:Y:S01]  /*4490*/  UMOV UR11, 0x10000000 ;  /* 0x10000000000b7882 */ /* 0x000fe20000000000 */
[----:B------:R-:W-:Y:S02]  /*44a0*/  @!UP1 UIADD3 UR26, UPT, UPT, UR34, 0x10, URZ ;  /* 0x00000010221a9890 */ /* 0x000fe4000fffe0ff */
[----:B------:R-:W-:Y:S01]  /*44b0*/  @!UP1 UIADD3 UR24, UPT, UPT, UR7, 0x2200, URZ ;  /* 0x0000220007189890 */ /* 0x000fe2000fffe0ff */
[----:B------:R-:W-:Y:S01]  /*44c0*/  VOTEU.ALL UP1, P4 ;  /* 0x0000000000ff7886 */ /* 0x000fe20002020000 */
[----:B------:R-:W-:Y:S01]  /*44d0*/  UMOV UR27, UR35 ;  /* 0x00000023001b7c82 */ /* 0x000fe20008000000 */
[----:B------:R-:W-:Y:S02]  /*44e0*/  UMOV UR28, UR36 ;  /* 0x00000024001c7c82 */ /* 0x000fe40008000000 */
        /* <DEDUP_REMOVED lines=12> */
.L_x_171:
[----:B------:R-:W2:Y:S01]  /*45b0*/  LDC.64 R12, c[0x0][0xb18] ;  /* 0x0002c600ff0c7b82 */ /* 0x000ea20000000a00 */
[----:B------:R-:W-:Y:S01]  /*45c0*/  @!P4 R2UR UR8, R2 ;  /* 0x000000000208c2ca */ /* 0x000fe200000e0000 */
[----:B------:R-:W-:Y:S01]  /*45d0*/  VOTEU.ALL UP1, P4 ;  /* 0x0000000000ff7886 */ /* 0x000fe20002020000 */
[----:B------:R-:W-:Y:S01]  /*45e0*/  @!P4 R2UR UR9, R8 ;  /* 0x000000000809c2ca */ /* 0x000fe200000e0000 */
[----:B-1----:R-:W-:Y:S01]  /*45f0*/  @!P4 IMAD.MOV.U32 R0, RZ, RZ, 0x2000 ;  /* 0x00002000ff00c424 */ /* 0x002fe200078e00ff */
[----:B------:R-:W-:Y:S03]  /*4600*/  UMOV UR10, 0x0 ;  /* 0x00000000000a7882 */ /* 0x000fe60000000000 */
[----:B------:R-:W1:Y:S01]  /*4610*/  @!P1 LDC R2, c[0x0][0xb0c] ;  /* 0x0002c300ff029b82 */ /* 0x000e620000000800 */
[----:B------:R-:W-:Y:S01]  /*4620*/  @!UP1 UIADD3 UR18, UPT, UPT, UR34, 0x20, URZ ;  /* 0x0000002022129890 */ /* 0x000fe2000fffe0ff */
[----:B------:R-:W-:Y:S01]  /*4630*/  @P3 SHF.R.U32.HI R27, RZ, 0x10, R21 ;  /* 0x00000010ff1b3819 */ /* 0x000fe20000011615 */
[----:B------:R-:W-:Y:S01]  /*4640*/  @!UP1 UIADD3 UR16, UPT, UPT, UR7, 0x4200, URZ ;  /* 0x0000420007109890 */ /* 0x000fe2000fffe0ff */
[----:B------:R-:W-:Y:S01]  /*4650*/  VIADD R29, R29, 0x1 ;  /* 0x000000011d1d7836 */ /* 0x000fe20000000000 */
[----:B------:R-:W-:Y:S01]  /*4660*/  VOTEU.ALL UP1, P4 ;  /* 0x0000000000ff7886 */ /* 0x000fe20002020000 */
[----:B------:R-:W-:Y:S01]  /*4670*/  UMOV UR11, 0x10000000 ;  /* 0x10000000000b7882 */ /* 0x000fe20000000000 */
[----:B------:R-:W-:Y:S01]  /*4680*/  UMOV UR19, UR35 ;  /* 0x0000002300137c82 */ /* 0x000fe20008000000 */
[----:B------:R-:W-:Y:S01]  /*4690*/  IMAD.U32 R9, RZ, RZ, UR8 ;  /* 0x00000008ff097e24 */ /* 0x000fe2000f8e00ff */
[----:B------:R-:W-:Y:S01]  /*46a0*/  UMOV UR20, UR36 ;  /* 0x0000002400147c82 */ /* 0x000fe20008000000 */
[----:B------:R-:W-:Y:S01]  /*46b0*/  IMAD.U32 R8, RZ, RZ, UR9 ;  /* 0x00000009ff087e24 */ /* 0x000fe2000f8e00ff */
[----:B------:R-:W-:Y:S02]  /*46c0*/  UPRMT UR8, UR37, 0x654, UR17 ;  /* 0x0000065425087896 */ /* 0x000fe40008000011 */
[----:B------:R-:W-:Y:S02]  /*46d0*/  @!P4 R2UR UR15, R9 ;  /* 0x00000000090fc2ca */ /* 0x000fe400000e0000 */
[----:B------:R-:W-:Y:S02]  /*46e0*/  @!P4 R2UR UR14, R8 ;  /* 0x00000000080ec2ca */ /* 0x000fe400000e0000 */
[----:B------:R-:W3:Y:S11]  /*46f0*/  LDC.64 R8, c[0x0][0xb10] ;  /* 0x0002c400ff087b82 */ /* 0x000ef60000000a00 */
[----:B------:R1:W-:Y:S01]  /*4700*/  @!UP1 UTMALDG.3D [UR16], [UR14], desc[UR10] ;  /* 0x00000a100e0095b4 */ /* 0x0003e20008011000 */
[----:B------:R5:W-:Y:S01]  /*4710*/  @!P4 SYNCS.ARRIVE.TRANS64.RED.A0TR RZ, [UR7+0x70], R0 ;  /* 0x00007000ffffc9a7 */ /* 0x000be20008300407 */
[C---:B---3--:R-:W-:Y:S01]  /*4720*/  @!P1 IMAD.HI.U32 R8, R11.reuse, R8, RZ ;  /* 0x000000080b089227 */ /* 0x048fe200078e00ff */
[----:B--2---:R-:W-:Y:S02]  /*4730*/  @!P1 ISETP.NE.AND P0, PT, R12, 0x1, PT ;  /* 0x000000010c00980c */ /* 0x004fe40003f05270 */
[----:B-1----:R-:W-:Y:S01]  /*4740*/  @!P1 ISETP.NE.AND P2, PT, R2, 0x1, PT ;  /* 0x000000010200980c */ /* 0x002fe20003f45270 */
[----:B------:R-:W-:Y:S01]  /*4750*/  SYNCS.ARRIVE.TRANS64.RED.A1T0 RZ, [UR8], RZ ;  /* 0x000000ffffff79a7 */ /* 0x000fe20008100408 */
[C---:B------:R-:W-:Y:S01]  /*4760*/  @!P1 IMAD.HI.U32 R13, R10.reuse, R13, RZ ;  /* 0x0000000d0a0d9227 */ /* 0x040fe200078e00ff */
[----:B------:R-:W-:Y:S04]  /*4770*/  @!P1 SHF.R.U32.HI R8, RZ, R9, R8 ;  /* 0x00000009ff089219 */ /* 0x000fe80000011608 */
[----:B------:R-:W-:Y:S01]  /*4780*/  @!P1 SEL R8, R11, R8, !P2 ;  /* 0x000000080b089207 */ /* 0x000fe20005000000 */
[----:B------:R-:W1:Y:S01]  /*4790*/  SYNCS.PHASECHK.TRANS64.TRYWAIT P5, [UR7+0x98], R14 ;  /* 0x0000980eff0075a7 */ /* 0x000e6200080a1107 */
[----:B-----5:R-:W2:Y:S02]  /*47a0*/  @!P1 LDC R0, c[0x0][0xb20] ;  /* 0x0002c800ff009b82 */ /* 0x020ea40000000800 */
[----:B--2---:R-:W-:Y:S04]  /*47b0*/  @!P1 SHF.R.U32.HI R0, RZ, R0, R13 ;  /* 0x00000000ff009219 */ /* 0x004fe8000001160d */
[----:B------:R-:W-:Y:S05]  /*47c0*/  @!P1 SEL R9, R10, R0, !P0 ;  /* 0x000000000a099207 */ /* 0x000fea0004000000 */
[----:B------:R-:W-:Y:S02]  /*47d0*/  @!P1 IMAD.IADD R0, R9, 0x1, -R8 ;  /* 0x0000000109009824 */ /* 0x000fe400078e0a08 */
[----:B------:R-:W-:Y:S02]  /*47e0*/  @!P1 IMAD.IADD R8, R8, 0x1, -R9 ;  /* 0x0000000108089824 */ /* 0x000fe400078e0a09 */
[----:B------:R-:W-:Y:S02]  /*47f0*/  @!P1 IMAD R11, R0, R2, R11 ;  /* 0x00000002000b9224 */ /* 0x000fe400078e020b */
[----:B------:R-:W-:Y:S01]  /*4800*/  @!P1 IMAD R10, R8, R12, R10 ;  /* 0x0000000c080a9224 */ /* 0x000fe200078e020a */
[----:B-1----:R-:W-:Y:S06]  /*4810*/  @!P5 BRA `(.L_x_79) ;  /* 0x0000003800b8d947 */ /* 0x002fec0003800000 */
.L_x_173:
[----:B------:R-:W-:Y:S01]  /*4820*/  @!P4 IADD3 R2, P0, PT, R32, 0x580, RZ ;  /* 0x000005802002c810 */ /* 0x000fe20007f1e0ff */
[----:B------:R-:W-:Y:S01]  /*4830*/  VOTEU.ALL UP1, P4 ;  /* 0x0000000000ff7886 */ /* 0x000fe20002020000 */
[----:B------:R-:W-:Y:S01]  /*4840*/  UMOV UR18, 0x0 ;  /* 0x0000000000127882 */ /* 0x000fe20000000000 */
[----:B------:R-:W-:Y:S01]  /*4850*/  UMOV UR19, 0x10000000 ;  /* 0x1000000000137882 */ /* 0x000fe20000000000 */
[----:B------:R-:W-:Y:S01]  /*4860*/  @!P4 R2UR UR9, R2 ;  /* 0x000000000209c2ca */ /* 0x000fe200000e0000 */
[----:B-1----:R-:W-:Y:S01]  /*4870*/  @!P4 IMAD.X R0, RZ, RZ, R33, P0 ;  /* 0x000000ffff00c224 */ /* 0x002fe200000e0621 */
[----:B------:R-:W-:Y:S01]  /*4880*/  @!UP1 UIADD3 UR10, UPT, UPT, UR34, 0x30, URZ ;  /* 0x00000030220a9890 */ /* 0x000fe2000fffe0ff */
[----:B------:R-:W-:Y:S01]  /*4890*/  ISETP.NE.AND P0, PT, R29, 0x2, PT ;  /* 0x000000021d00780c */ /* 0x000fe20003f05270 */
[----:B------:R-:W-:Y:S01]  /*48a0*/  UMOV UR11, UR35 ;  /* 0x00000023000b7c82 */ /* 0x000fe20008000000 */
[----:B------:R-:W-:Y:S01]  /*48b0*/  UMOV UR12, UR36 ;  /* 0x00000024000c7c82 */ /* 0x000fe20008000000 */
[----:B------:R-:W-:Y:S01]  /*48c0*/  @!P4 R2UR UR8, R0 ;  /* 0x000000000008c2ca */ /* 0x000fe200000e0000 */
[----:B------:R-:W-:Y:S01]  /*48d0*/  IMAD.IADD R14, R10, 0x1, R62 ;  /* 0x000000010a0e7824 */ /* 0x000fe200078e023e */
[----:B------:R-:W-:Y:S01]  /*48e0*/  @P3 R2UR UR36, R27 ;  /* 0x000000001b2432ca */ /* 0x000fe200000e0000 */
[----:B------:R-:W-:Y:S01]  /*48f0*/  IMAD.IADD R15, R11, 0x1, R63 ;  /* 0x000000010b0f7824 */ /* 0x000fe200078e023f */
[----:B------:R-:W-:Y:S02]  /*4900*/  SEL R0, RZ, 0x1, P0 ;  /* 0x00000001ff007807 */ /* 0x000fe40000000000 */
[----:B------:R-:W-:Y:S01]  /*4910*/  LOP3.LUT R30, R30, 0x1, RZ, 0x3c, !PT ;  /* 0x000000011e1e7812 */ /* 0x000fe200078e3cff */
[----:B------:R-:W-:Y:S01]  /*4920*/  IMAD.U32 R8, RZ, RZ, UR9 ;  /* 0x00000009ff087e24 */ /* 0x000fe2000f8e00ff */
[----:B------:R-:W-:Y:S01]  /*4930*/  @!UP1 UIADD3 UR9, UPT, UPT, UR7, 0x78, URZ ;  /* 0x0000007807099890 */ /* 0x000fe2000fffe0ff */
[----:B------:R-:W-:Y:S02]  /*4940*/  LOP3.LUT R28, R28, R0, RZ, 0x3c, !PT ;  /* 0x000000001c1c7212 */ /* 0x000fe400078e3cff */
[----:B------:R-:W-:Y:S02]  /*4950*/  SEL R29, R29, RZ, P0 ;  /* 0x000000ff1d1d7207 */ /* 0x000fe40000000000 */
[----:B------:R-:W-:Y:S01]  /*4960*/  IMAD.U32 R9, RZ, RZ, UR8 ;  /* 0x00000008ff097e24 */ /* 0x000fe2000f8e00ff */
[----:B------:R-:W-:Y:S01]  /*4970*/  @!P4 R2UR UR14, R8 ;  /* 0x00000000080ec2ca */ /* 0x000fe200000e0000 */
[----:B------:R-:W-:Y:S01]  /*4980*/  @!UP1 UIADD3 UR8, UPT, UPT, UR7, 0x6200, URZ ;  /* 0x0000620007089890 */ /* 0x000fe2000fffe0ff */
[----:B------:R-:W-:Y:S02]  /*4990*/  VOTEU.ALL UP1, P4 ;  /* 0x0000000000ff7886 */ /* 0x000fe40002020000 */
[----:B------:R-:W-:Y:S11]  /*49a0*/  @!P4 R2UR UR15, R9 ;  /* 0x00000000090fc2ca */ /* 0x000ff600000e0000 */
[----:B------:R-:W-:Y:S02]  /*49b0*/  @!UPT UIADD3 URZ, UPT, UPT, URZ, URZ, URZ ;  /* 0x000000fffffff290 */ /* 0x000fe4000fffe0ff */
[----:B------:R2:W-:Y:S01]  /*49c0*/  @!UP1 UTMALDG.3D [UR8], [UR14], desc[UR18] ;  /* 0x000012080e0095b4 */ /* 0x0005e20008011000 */
[----:B------:R2:W-:Y:S01]  /*49d0*/  @!P4 SYNCS.ARRIVE.TRANS64.RED.A0TR RZ, [UR7+0x78], R25 ;  /* 0x00007819ffffc9a7 */ /* 0x0005e20008300407 */
[----:B------:R-:W-:Y:S01]  /*49e0*/  UPLOP3.LUT UP1, UPT, UPT, UPT, UPT, 0x80, 0x8 ;  /* 0x000000000008789c */ /* 0x000fe20003f2f070 */
[----:B------:R-:W-:Y:S01]  /*49f0*/  SYNCS.ARRIVE.TRANS64.RED.A1T0 RZ, [UR13], RZ ;  /* 0x000000ffffff79a7 */ /* 0x000fe2000810040d */
[----:B------:R-:W-:Y:S09]  /*4a00*/  @P3 BRA `(.L_x_80) ;  /* 0xfffffff000a03947 */ /* 0x000ff2000383ffff */
[----:B------:R-:W-:-:S04]  /*4a10*/  SHF.L.U32 R2, R30, 0x1f, RZ ;  /* 0x0000001f1e027819 */ /* 0x000fc800000006ff */
[----:B------:R-:W1:Y:S02]  /*4a20*/  SYNCS.PHASECHK.TRANS64.TRYWAIT P0, [UR7+0x80], R2 ;  /* 0x00008002ff0075a7 */ /* 0x000e640008001107 */
[----:B-1----:R-:W-:Y:S05]  /*4a30*/  @!P0 BRA `(.L_x_81) ;  /* 0x0000003800488947 */ /* 0x002fea0003800000 */
.L_x_175:
[----:B------:R-:W3:Y:S02]  /*4a40*/  SYNCS.PHASECHK.TRANS64.TRYWAIT P0, [UR7+0x88], R2 ;  /* 0x00008802ff0075a7 */ /* 0x000ee40008001107 */
[----:B---3--:R-:W-:Y:S05]  /*4a50*/  @!P0 BRA `(.L_x_82) ;  /* 0x0000003800588947 */ /* 0x008fea0003800000 */
.L_x_177:
[----:B------:R-:W3:Y:S02]  /*4a60*/  SYNCS.PHASECHK.TRANS64.TRYWAIT P0, [UR7+0x90], R2 ;  /* 0x00009002ff0075a7 */ /* 0x000ee40008001107 */
[----:B---3--:R-:W-:Y:S05]  /*4a70*/  @!P0 BRA `(.L_x_83) ;  /* 0x0000003800688947 */ /* 0x008fea0003800000 */
.L_x_179:
[----:B-1----:R-:W-:-:S07]  /*4a80*/  MOV R0, UR7 ;  /* 0x0000000700007c02 */ /* 0x002fce0008000f00 */
.L_x_84:
[----:B-1----:R-:W-:-:S04]  /*4a90*/  SHF.L.U32 R2, R30, 0x1f, RZ ;  /* 0x0000001f1e027819 */ /* 0x002fc800000006ff */
[----:B------:R1:W3:Y:S03]  /*4aa0*/  SYNCS.PHASECHK.TRANS64.TRYWAIT P0, [R0+URZ+0x98], R2 ;  /* 0x00009802000075a7 */ /* 0x0002e600080011ff */
[----:B---3--:R-:W-:Y:S05]  /*4ab0*/  @!P0 NANOSLEEP.SYNCS 0x989680 ;  /* 0x009896800000895d */ /* 0x008fea0003900000 */
[----:B------:R-:W3:Y:S02]  /*4ac0*/  @!P0 SYNCS.PHASECHK.TRANS64 P0, [R0+URZ+0x98], R2 ;  /* 0x00009802000085a7 */ /* 0x000ee400080010ff */
[----:B--23--:R-:W-:Y:S05]  /*4ad0*/  @P0 EXIT ;  /* 0x000000000000094d */ /* 0x00cfea0003800000 */
[----:B------:R-:W-:Y:S05]  /*4ae0*/  BRA `(.L_x_84) ;  /* 0xfffffffc00e87947 */ /* 0x000fea000383ffff */
.L_x_69:
[----:B------:R-:W-:-:S06]  /*4af0*/  UISETP.GE.AND UP1, UPT, UR8, 0x4, UPT ;  /* 0x000000040800788c */ /* 0x000fcc000bf26270 */
[----:B------:R-:W-:-:S13]  /*4b00*/  PLOP3.LUT P0, PT, PT, PT, UP1, 0x80, 0x8 ;  /* 0x000000000008781c */ /* 0x000fda0003f0f018 */
[----:B------:R-:W-:Y:S05]  /*4b10*/  @!P0 EXIT ;  /* 0x000000000000894d */ /* 0x000fea0003800000 */
[----:B------:R-:W-:Y:S01]  /*4b20*/  BAR.SYNC.DEFER_BLOCKING 0x6, 0xa0 ;  /* 0x0182800000007b1d */ /* 0x000fe20000010000 */
[C---:B------:R-:W-:Y:S01]  /*4b30*/  IMAD.SHL.U32 R2, R77.reuse, 0x10, RZ ;  /* 0x000000104d027824 */ /* 0x040fe200078e00ff */
[C---:B------:R-:W-:Y:S01]  /*4b40*/  SHF.L.U32 R32, R77.reuse, 0x10, RZ ;  /* 0x000000104d207819 */ /* 0x040fe200000006ff */
[C---:B------:R-:W-:Y:S01]  /*4b50*/  IMAD.SHL.U32 R76, R77.reuse, 0x2, RZ ;  /* 0x000000024d4c7824 */ /* 0x040fe200078e00ff */
[C---:B------:R-:W-:Y:S01]  /*4b60*/  LOP3.LUT R78, R77.reuse, 0x60, RZ, 0xc0, !PT ;  /* 0x000000604d4e7812 */ /* 0x040fe200078ec0ff */
[----:B------:R-:W-:Y:S01]  /*4b70*/  HFMA2 R73, -RZ, RZ, 0, 5.9604644775390625e-08 ;  /* 0x00000001ff497431 */ /* 0x000fe200000001ff */
[----:B------:R-:W-:Y:S02]  /*4b80*/  UMOV UR48, 0x400 ;  /* 0x0000040000307882 */ /* 0x000fe40000000000 */
[----:B------:R-:W1:Y:S01]  /*4b90*/  LDC R67, c[0x0][0x370] ;  /* 0x0000dc00ff437b82 */ /* 0x000e620000000800 */
[----:B------:R-:W-:Y:S01]  /*4ba0*/  ULEA UR48, UR37, UR48, 0x18 ;  /* 0x0000003025307291 */ /* 0x000fe2000f8ec0ff */
[----:B------:R-:W-:Y:S01]  /*4bb0*/  LOP3.LUT R3, R2, 0x60, RZ, 0xc0, !PT ;  /* 0x0000006002037812 */ /* 0x000fe200078ec0ff */
[----:B------:R-:W-:Y:S01]  /*4bc0*/  HFMA2 R71, -RZ, RZ, 0, 0 ;  /* 0x00000000ff477431 */ /* 0x000fe200000001ff */
[----:B------:R-:W-:Y:S01]  /*4bd0*/  LOP3.LUT R75, R77, 0x2, RZ, 0xc0, !PT ;  /* 0x000000024d4b7812 */ /* 0x000fe200078ec0ff */
[----:B------:R-:W-:Y:S01]  /*4be0*/  UIADD3 UR4, UPT, UPT, UR48, 0x200, URZ ;  /* 0x0000020030047890 */ /* 0x000fe2000fffe0ff */
[----:B------:R-:W-:Y:S01]  /*4bf0*/  LOP3.LUT R76, R3, 0xc, R76, 0xf8, !PT ;  /* 0x0000000c034c7812 */ /* 0x000fe200078ef84c */
[----:B------:R-:W-:Y:S01]  /*4c00*/  IMAD.MOV.U32 R31, RZ, RZ, RZ ;  /* 0x000000ffff1f7224 */ /* 0x000fe200078e00ff */
[----:B------:R-:W2:Y:S01]  /*4c10*/  LDC R28, c[0x0][0xb0c] ;  /* 0x0002c300ff1c7b82 */ /* 0x000ea20000000800 */
[----:B------:R-:W-:Y:S01]  /*4c20*/  LOP3.LUT R32, R32, 0x600000, RZ, 0xc0, !PT ;  /* 0x0060000020207812 */ /* 0x000fe200078ec0ff */
[----:B------:R-:W-:Y:S01]  /*4c30*/  IMAD.MOV.U32 R81, RZ, RZ, RZ ;  /* 0x000000ffff517224 */ /* 0x000fe200078e00ff */
[----:B------:R-:W-:Y:S01]  /*4c40*/  LOP3.LUT R76, R76, 0x790, R2, 0xf8, !PT ;  /* 0x000007904c4c7812 */ /* 0x000fe200078ef802 */
[----:B------:R-:W-:Y:S01]  /*4c50*/  IMAD.U32 R69, RZ, RZ, UR4 ;  /* 0x00000004ff457e24 */ /* 0x000fe2000f8e00ff */
[----:B------:R-:W-:Y:S01]  /*4c60*/  LOP3.LUT R77, R77, 0x4, RZ, 0xc0, !PT ;  /* 0x000000044d4d7812 */ /* 0x000fe200078ec0ff */
[----:B------:R-:W4:Y:S01]  /*4c70*/  LDCU.64 UR52, c[0x0][0x348] ;  /* 0x00006900ff3477ac */ /* 0x000f220008000a00 */
[----:B------:R-:W-:Y:S01]  /*4c80*/  MOV R72, RZ ;  /* 0x000000ff00487202 */ /* 0x000fe20000000f00 */
[----:B------:R-:W1:Y:S01]  /*4c90*/  LDC R65, c[0x0][0xb20] ;  /* 0x0002c800ff417b82 */ /* 0x000e620000000800 */
[----:B------:R-:W3:Y:S01]  /*4ca0*/  LDS R0, [UR48+0x160] ;  /* 0x00016030ff007984 */ /* 0x000ee20008000800 */
[----:B------:R-:W-:Y:S01]  /*4cb0*/  IMAD R76, R76, 0x4, R69 ;  /* 0x000000044c4c7824 */ /* 0x000fe200078e0245 */
[----:B------:R-:W1:Y:S03]  /*4cc0*/  LDCU.64 UR38, c[0x0][0x888] ;  /* 0x00011100ff2677ac */ /* 0x000e660008000a00 */
[--C-:B------:R-:W-:Y:S01]  /*4cd0*/  IMAD R75, R75, -0x10, R76.reuse ;  /* 0xfffffff04b4b7824 */ /* 0x100fe200078e024c */
[----:B------:R-:W1:Y:S01]  /*4ce0*/  LDCU.64 UR44, c[0x0][0x890] ;  /* 0x00011200ff2c77ac */ /* 0x000e620008000a00 */
[----:B------:R-:W1:Y:S01]  /*4cf0*/  LDC R27, c[0x0][0xb30] ;  /* 0x0002cc00ff1b7b82 */ /* 0x000e620000000800 */
[----:B------:R-:W-:Y:S01]  /*4d00*/  IMAD R74, R77, -0x10, R76 ;  /* 0xfffffff04d4a7824 */ /* 0x000fe200078e024c */
[----:B------:R-:W-:Y:S01]  /*4d10*/  UMOV UR49, URZ ;  /* 0x000000ff00317c82 */ /* 0x000fe20008000000 */
[----:B------:R-:W-:-:S05]  /*4d20*/  UMOV UR51, URZ ;  /* 0x000000ff00337c82 */ /* 0x000fca0008000000 */
[----:B------:R-:W1:Y:S08]  /*4d30*/  LDC.64 R60, c[0x0][0xb10] ;  /* 0x0002c400ff3c7b82 */ /* 0x000e700000000a00 */
[----:B------:R-:W1:Y:S08]  /*4d40*/  LDC.64 R24, c[0x0][0xb18] ;  /* 0x0002c600ff187b82 */ /* 0x000e700000000a00 */
[----:B------:R-:W1:Y:S08]  /*4d50*/  LDC.64 R22, c[0x0][0xb28] ;  /* 0x0002ca00ff167b82 */ /* 0x000e700000000a00 */
[----:B------:R-:W1:Y:S01]  /*4d60*/  LDC.64 R58, c[0x0][0x8b0] ;  /* 0x00022c00ff3a7b82 */ /* 0x000e620000000a00 */
[----:B---3--:R-:W-:-:S07]  /*4d70*/  IMAD.IADD R32, R0, 0x1, R32 ;  /* 0x0000000100207824 */ /* 0x008fce00078e0220 */
[----:B------:R-:W3:Y:S08]  /*4d80*/  LDC.64 R56, c[0x0][0x8a8] ;  /* 0x00022a00ff387b82 */ /* 0x000ef00000000a00 */
[----:B--2-4-:R-:W1:Y:S02]  /*4d90*/  LDC R66, c[0x0][0x374] ;  /* 0x0000dd00ff427b82 */ /* 0x014e640000000800 */
.L_x_128:
[----:B------:R-:W-:Y:S02]  /*4da0*/  LEA R0, R81, UR48, 0x3 ;  /* 0x0000003051007c11 */ /* 0x000fe4000f8e18ff */
[----:B------:R-:W-:Y:S02]  /*4db0*/  SHF.L.U32 R2, R71, 0x1f, RZ ;  /* 0x0000001f47027819 */ /* 0x000fe400000006ff */
[----:B------:R-:W-:Y:S02]  /*4dc0*/  LEA R16, R81, UR48, 0x4 ;  /* 0x0000003051107c11 */ /* 0x000fe4000f8e20ff */
[----:B------:R-:W2:Y:S02]  /*4dd0*/  SYNCS.PHASECHK.TRANS64.TRYWAIT P0, [R0+URZ+0xb0], R2 ;  /* 0x0000b002000075a7 */ /* 0x000ea400080011ff */
[----:B--23--:R-:W-:Y:S05]  /*4de0*/  @!P0 BRA `(.L_x_85) ;  /* 0x0000003400a48947 */ /* 0x00cfea0003800000 */
.L_x_180:
[----:B------:R-:W4:Y:S01]  /*4df0*/  LDC.64 R10, c[0x0][0xb10] ;  /* 0x0002c400ff0a7b82 */ /* 0x000f220000000a00 */
[----:B------:R-:W3:Y:S01]  /*4e00*/  LDS.128 R16, [R16+0x140] ;  /* 0x0001400010107984 */ /* 0x000ee20000000c00 */
[----:B-1----:R-:W-:Y:S01]  /*4e10*/  ISETP.NE.AND P1, PT, R27, 0x1, PT ;  /* 0x000000011b00780c */ /* 0x002fe20003f25270 */
[----:B--2---:R-:W-:Y:S01]  /*4e20*/  VIADD R0, R0, 0xc0 ;  /* 0x000000c000007836 */ /* 0x004fe20000000000 */
[----:B------:R-:W-:Y:S04]  /*4e30*/  ISETP.GE.AND P0, PT, R26, 0x1, PT ;  /* 0x000000011a00780c */ /* 0x000fe80003f06270 */
[----:B------:R-:W1:Y:S01]  /*4e40*/  LDC.64 R8, c[0x0][0xb18] ;  /* 0x0002c600ff087b82 */ /* 0x000e620000000a00 */
[----:B------:R-:W-:Y:S01]  /*4e50*/  PRMT R0, RZ, 0x654, R0 ;  /* 0x00000654ff007816 */ /* 0x000fe20000000000 */
[----:B------:R-:W-:Y:S01]  /*4e60*/  @!PT LDS RZ, [RZ] ;  /* 0x00000000fffff984 */ /* 0x000fe20000000800 */
[----:B------:R-:W-:Y:S01]  /*4e70*/  @!PT LDS RZ, [RZ] ;  /* 0x00000000fffff984 */ /* 0x000fe20000000800 */
[----:B------:R-:W-:Y:S01]  /*4e80*/  @!PT LDS RZ, [RZ] ;  /* 0x00000000fffff984 */ /* 0x000fe20000000800 */
[----:B------:R-:W-:Y:S01]  /*4e90*/  @!PT LDS RZ, [RZ] ;  /* 0x00000000fffff984 */ /* 0x000fe20000000800 */
[----:B------:R2:W-:Y:S06]  /*4ea0*/  MEMBAR.ALL.CTA ;  /* 0x0000000000007992 */ /* 0x0005ec0000008000 */
[----:B--2---:R-:W2:Y:S01]  /*4eb0*/  FENCE.VIEW.ASYNC.S ;  /* 0x00000000000073c6 */ /* 0x004ea20000000000 */
[----:B------:R-:W1:Y:S08]  /*4ec0*/  @!P1 LDC R12, c[0x0][0xb20] ;  /* 0x0002c800ff0c9b82 */ /* 0x000e700000000800 */
[----:B------:R-:W1:Y:S01]  /*4ed0*/  @!P1 LDC R7, c[0x0][0xb0c] ;  /* 0x0002c300ff079b82 */ /* 0x000e620000000800 */
[----:B--2---:R2:W-:Y:S01]  /*4ee0*/  SYNCS.ARRIVE.TRANS64.RED.A1T0 RZ, [R0+URZ], RZ ;  /* 0x000000ff00ff79a7 */ /* 0x0045e200081004ff */
[----:B---3--:R-:W-:Y:S04]  /*4ef0*/  LOP3.LUT P4, RZ, R18, 0x1, RZ, 0xc0, !PT ;  /* 0x0000000112ff7812 */ /* 0x008fe8000788c0ff */
[----:B------:R-:W-:Y:S09]  /*4f00*/  P2R R79, PR, RZ, 0x10 ;  /* 0x00000010ff4f7803 */ /* 0x000ff20000000000 */
[----:B------:R-:W-:Y:S02]  /*4f10*/  @P4 MOV R30, R16 ;  /* 0x00000010001e4202 */ /* 0x000fe40000000f00 */
[----:B------:R-:W-:Y:S01]  /*4f20*/  @P4 LOP3.LUT R29, R17, 0xffff, RZ, 0xc0, !PT ;  /* 0x0000ffff111d4812 */ /* 0x000fe200078ec0ff */
[----:B--2-4-:R-:W-:Y:S06]  /*4f30*/  @!P0 BRA `(.L_x_86) ;  /* 0x0000000000a48947 */ /* 0x014fec0003800000 */
[----:B------:R-:W-:Y:S01]  /*4f40*/  IMAD.HI.U32 R0, R66, R25, RZ ;  /* 0x0000001942007227 */ /* 0x000fe200078e00ff */
[----:B------:R-:W-:Y:S02]  /*4f50*/  ISETP.NE.AND P0, PT, R24, 0x1, PT ;  /* 0x000000011800780c */ /* 0x000fe40003f05270 */
[----:B------:R-:W-:Y:S01]  /*4f60*/  ISETP.NE.AND P2, PT, R26, 0x1, PT ;  /* 0x000000011a00780c */ /* 0x000fe20003f45270 */
[----:B------:R-:W-:Y:S01]  /*4f70*/  IMAD.HI.U32 R4, R67, R60, RZ ;  /* 0x0000003c43047227 */ /* 0x000fe200078e00ff */
[----:B------:R-:W-:Y:S02]  /*4f80*/  SHF.R.U32.HI R0, RZ, R65, R0 ;  /* 0x00000041ff007219 */ /* 0x000fe40000011600 */
[----:B------:R-:W-:Y:S01]  /*4f90*/  ISETP.NE.AND P3, PT, R28, 0x1, PT ;  /* 0x000000011c00780c */ /* 0x000fe20003f65270 */
[----:B------:R-:W-:Y:S01]  /*4fa0*/  IMAD.HI.U32 R6, R29, R25, RZ ;  /* 0x000000191d067227 */ /* 0x000fe200078e00ff */
[-C--:B------:R-:W-:Y:S02]  /*4fb0*/  SHF.R.U32.HI R4, RZ, R61.reuse, R4 ;  /* 0x0000003dff047219 */ /* 0x080fe40000011604 */
[----:B------:R-:W-:Y:S01]  /*4fc0*/  SEL R0, R66, R0, !P0 ;  /* 0x0000000042007207 */ /* 0x000fe20004000000 */
[----:B------:R-:W-:Y:S01]  /*4fd0*/  IMAD.HI.U32 R5, R30, R60, RZ ;  /* 0x0000003c1e057227 */ /* 0x000fe200078e00ff */
[----:B------:R-:W-:Y:S03]  /*4fe0*/  SEL R4, R67, R4, !P3 ;  /* 0x0000000443047207 */ /* 0x000fe60005800000 */
[-C--:B------:R-:W-:Y:S01]  /*4ff0*/  IMAD.HI.U32 R3, R0, R22.reuse, RZ ;  /* 0x0000001600037227 */ /* 0x080fe200078e00ff */
[----:B------:R-:W-:Y:S03]  /*5000*/  SHF.R.U32.HI R5, RZ, R61, R5 ;  /* 0x0000003dff057219 */ /* 0x000fe60000011605 */
[----:B------:R-:W-:Y:S01]  /*5010*/  IMAD.HI.U32 R2, R4, R22, RZ ;  /* 0x0000001604027227 */ /* 0x000fe200078e00ff */
[----:B------:R-:W-:Y:S02]  /*5020*/  @P2 SHF.R.U32.HI R0, RZ, R23, R3 ;  /* 0x00000017ff002219 */ /* 0x000fe40000011603 */
[----:B------:R-:W-:Y:S02]  /*5030*/  SHF.R.U32.HI R3, RZ, R65, R6 ;  /* 0x00000041ff037219 */ /* 0x000fe40000011606 */
[----:B------:R-:W-:Y:S01]  /*5040*/  @P2 SHF.R.U32.HI R4, RZ, R23, R2 ;  /* 0x00000017ff042219 */ /* 0x000fe20000011602 */
[----:B------:R-:W-:Y:S01]  /*5050*/  IMAD R0, R26, R0, RZ ;  /* 0x000000001a007224 */ /* 0x000fe200078e02ff */
[----:B------:R-:W-:Y:S02]  /*5060*/  SEL R3, R29, R3, !P0 ;  /* 0x000000031d037207 */ /* 0x000fe40004000000 */
[----:B------:R-:W-:Y:S01]  /*5070*/  SEL R2, R30, R5, !P3 ;  /* 0x000000051e027207 */ /* 0x000fe20005800000 */
[----:B------:R-:W-:Y:S01]  /*5080*/  IMAD R5, R26, R4, RZ ;  /* 0x000000041a057224 */ /* 0x000fe200078e02ff */
[C---:B------:R-:W-:Y:S01]  /*5090*/  ISETP.GE.AND P0, PT, R3.reuse, R0, PT ;  /* 0x000000000300720c */ /* 0x040fe20003f06270 */
[C---:B------:R-:W-:Y:S03]  /*50a0*/  IMAD.HI.U32 R0, R3.reuse, R22, RZ ;  /* 0x0000001603007227 */ /* 0x040fe600078e00ff */
[C---:B------:R-:W-:Y:S02]  /*50b0*/  ISETP.GE.OR P0, PT, R2.reuse, R5, P0 ;  /* 0x000000050200720c */ /* 0x040fe40000706670 */
[----:B------:R-:W-:Y:S04]  /*50c0*/  SHF.R.U32.HI R0, RZ, R23, R0 ;  /* 0x00000017ff007219 */ /* 0x000fe80000011600 */
[C---:B------:R-:W-:Y:S05]  /*50d0*/  SEL R6, R3.reuse, R0, !P2 ;  /* 0x0000000003067207 */ /* 0x040fea0005000000 */
        /* <DEDUP_REMOVED lines=14> */
[----:B------:R-:W-:Y:S07]  /*51c0*/  IMAD R29, R3, R24, R29 ;  /* 0x00000018031d7224 */ /* 0x000fee00078e021d */
.L_x_86:
[----:B-1----:R-:W-:Y:S01]  /*51d0*/  @!P1 ISETP.NE.AND P0, PT, R8, 0x1, PT ;  /* 0x000000010800980c */ /* 0x002fe20003f05270 */
[----:B------:R-:W-:Y:S01]  /*51e0*/  @!P1 IMAD.HI.U32 R2, R29, R9, RZ ;  /* 0x000000091d029227 */ /* 0x000fe200078e00ff */
[----:B------:R-:W-:Y:S01]  /*51f0*/  R2UR UR42, R15 ;  /* 0x000000000f2a72ca */ /* 0x000fe200000e0000 */
[----:B------:R-:W-:Y:S01]  /*5200*/  BSSY.RECONVERGENT B6, `(.L_x_87) ;  /* 0x0000031000067945 */ /* 0x000fe20003800200 */
[----:B------:R-:W-:Y:S01]  /*5210*/  R2UR UR41, R14 ;  /* 0x000000000e2972ca */ /* 0x000fe200000e0000 */
[C---:B------:R-:W-:Y:S01]  /*5220*/  @!P1 IMAD.HI.U32 R0, R30.reuse, R10, RZ ;  /* 0x0000000a1e009227 */ /* 0x040fe200078e00ff */
[----:B------:R-:W-:Y:S02]  /*5230*/  @!P1 SHF.R.U32.HI R2, RZ, R12, R2 ;  /* 0x0000000cff029219 */ /* 0x000fe40000011602 */
[----:B------:R-:W-:Y:S01]  /*5240*/  @!P1 ISETP.NE.AND P2, PT, R7, 0x1, PT ;  /* 0x000000010700980c */ /* 0x000fe20003f45270 */
[----:B------:R-:W-:Y:S01]  /*5250*/  VIADD R81, R81, 0x1 ;  /* 0x0000000151517836 */ /* 0x000fe20000000000 */
[----:B------:R-:W-:Y:S02]  /*5260*/  @!P1 SEL R2, R29, R2, !P0 ;  /* 0x000000021d029207 */ /* 0x000fe40004000000 */
[----:B------:R-:W-:Y:S02]  /*5270*/  @!P1 SHF.R.U32.HI R0, RZ, R11, R0 ;  /* 0x0000000bff009219 */ /* 0x000fe40000011600 */
[----:B------:R-:W-:Y:S01]  /*5280*/  LOP3.LUT P0, RZ, R69, 0x1b0, RZ, 0xc0, !PT ;  /* 0x000001b045ff7812 */ /* 0x000fe2000780c0ff */
[----:B------:R-:W-:Y:S01]  /*5290*/  USHF.L.U32 UR42, UR42, 0x7, URZ ;  /* 0x000000072a2a7899 */ /* 0x000fe200080006ff */
[----:B------:R-:W-:Y:S01]  /*52a0*/  @!P1 SEL R3, R30, R0, !P2 ;  /* 0x000000001e039207 */ /* 0x000fe20005000000 */
[----:B------:R-:W-:Y:S01]  /*52b0*/  USHF.L.U32 UR41, UR41, 0x6, URZ ;  /* 0x0000000629297899 */ /* 0x000fe200080006ff */
[----:B------:R-:W-:Y:S03]  /*52c0*/  @P4 SHF.R.U32.HI R70, RZ, 0x10, R17 ;  /* 0x00000010ff464819 */ /* 0x000fe60000011611 */
[----:B------:R-:W-:Y:S02]  /*52d0*/  @!P1 IMAD.IADD R0, R2, 0x1, -R3 ;  /* 0x0000000102009824 */ /* 0x000fe400078e0a03 */
[----:B------:R-:W-:Y:S02]  /*52e0*/  @!P1 IMAD.IADD R2, R3, 0x1, -R2 ;  /* 0x0000000103029824 */ /* 0x000fe400078e0a02 */
[----:B------:R-:W-:Y:S02]  /*52f0*/  @!P1 IMAD R30, R0, R7, R30 ;  /* 0x00000007001e9224 */ /* 0x000fe400078e021e */
[----:B------:R-:W-:Y:S01]  /*5300*/  @!P1 IMAD R29, R2, R8, R29 ;  /* 0x00000008021d9224 */ /* 0x000fe200078e021d */
[----:B------:R-:W-:Y:S06]  /*5310*/  @!P0 BRA `(.L_x_88) ;  /* 0x00000000007c8947 */ /* 0x000fec0003800000 */
[----:B------:R-:W1:Y:S01]  /*5320*/  LDCU.64 UR8, c[0x4][0x80] ;  /* 0x01001000ff0877ac */ /* 0x000e620008000a00 */
[----:B------:R-:W-:Y:S01]  /*5330*/  MOV R2, 0x0 ;  /* 0x0000000000027802 */ /* 0x000fe20000000f00 */
[----:B------:R-:W-:Y:S02]  /*5340*/  HFMA2 R12, -RZ, RZ, 0, 5.9604644775390625e-08 ;  /* 0x00000001ff0c7431 */ /* 0x000fe400000001ff */
[----:B------:R-:W-:Y:S01]  /*5350*/  IMAD.MOV.U32 R8, RZ, RZ, 0x70 ;  /* 0x00000070ff087424 */ /* 0x000fe200078e00ff */
[----:B------:R2:W3:Y:S01]  /*5360*/  LDC.64 R14, c[0x4][R2] ;  /* 0x01000000020e7b82 */ /* 0x0004e20000000a00 */
[----:B------:R-:W4:Y:S01]  /*5370*/  LDCU.64 UR6, c[0x4][0x88] ;  /* 0x01001100ff0677ac */ /* 0x000f220008000a00 */
[----:B------:R-:W-:Y:S01]  /*5380*/  IMAD.MOV.U32 R13, RZ, RZ, RZ ;  /* 0x000000ffff0d7224 */ /* 0x000fe200078e00ff */
[----:B------:R-:W2:Y:S01]  /*5390*/  LDCU.64 UR4, c[0x4][0x8] ;  /* 0x01000100ff0477ac */ /* 0x000ea20008000a00 */
[----:B-1----:R-:W-:Y:S01]  /*53a0*/  MOV R5, UR9 ;  /* 0x0000000900057c02 */ /* 0x002fe20008000f00 */
[----:B------:R-:W-:Y:S01]  /*53b0*/  IMAD.U32 R4, RZ, RZ, UR8 ;  /* 0x00000008ff047e24 */ /* 0x000fe2000f8e00ff */
[----:B----4-:R-:W-:Y:S01]  /*53c0*/  MOV R7, UR7 ;  /* 0x0000000700077c02 */ /* 0x010fe20008000f00 */
[----:B------:R-:W-:Y:S01]  /*53d0*/  IMAD.U32 R6, RZ, RZ, UR6 ;  /* 0x00000006ff067e24 */ /* 0x000fe2000f8e00ff */
[----:B--2---:R-:W-:Y:S01]  /*53e0*/  MOV R11, UR5 ;  /* 0x00000005000b7c02 */ /* 0x004fe20008000f00 */
[----:B------:R-:W-:Y:S02]  /*53f0*/  IMAD.U32 R10, RZ, RZ, UR4 ;  /* 0x00000004ff0a7e24 */ /* 0x000fe4000f8e00ff */
[----:B------:R-:W-:Y:S07]  /*5400*/  LEPC R20, `(.L_x_89) ;  /* 0x000000001014794e */ /* 0x000fee0000000000 */
[----:B---3-5:R-:W-:Y:S05]  /*5410*/  CALL.ABS.NOINC R14 ;  /* 0x000000000e007343 */ /* 0x028fea0003c00000 */
.L_x_89:
[----:B------:R-:W1:Y:S01]  /*5420*/  LDCU.64 UR8, c[0x4][0x80] ;  /* 0x01001000ff0877ac */ /* 0x000e620008000a00 */
[----:B------:R-:W2:Y:S01]  /*5430*/  LDC.64 R2, c[0x4][R2] ;  /* 0x0100000002027b82 */ /* 0x000ea20000000a00 */
[----:B------:R-:W-:Y:S02]  /*5440*/  HFMA2 R12, -RZ, RZ, 0, 5.9604644775390625e-08 ;  /* 0x00000001ff0c7431 */ /* 0x000fe400000001ff */
[----:B------:R-:W-:Y:S02]  /*5450*/  IMAD.MOV.U32 R8, RZ, RZ, 0x70 ;  /* 0x00000070ff087424 */ /* 0x000fe400078e00ff */
[----:B------:R-:W-:Y:S01]  /*5460*/  IMAD.MOV.U32 R13, RZ, RZ, RZ ;  /* 0x000000ffff0d7224 */ /* 0x000fe200078e00ff */
[----:B------:R-:W3:Y:S01]  /*5470*/  LDCU.64 UR6, c[0x4][0x88] ;  /* 0x01001100ff0677ac */ /* 0x000ee20008000a00 */
[----:B------:R-:W4:Y:S01]  /*5480*/  LDCU.64 UR4, c[0x4][0x8] ;  /* 0x01000100ff0477ac */ /* 0x000f220008000a00 */
[----:B-1----:R-:W-:Y:S02]  /*5490*/  MOV R4, UR8 ;  /* 0x0000000800047c02 */ /* 0x002fe40008000f00 */
[----:B------:R-:W-:Y:S02]  /*54a0*/  MOV R5, UR9 ;  /* 0x0000000900057c02 */ /* 0x000fe40008000f00 */
[----:B---3--:R-:W-:Y:S01]  /*54b0*/  MOV R7, UR7 ;  /* 0x0000000700077c02 */ /* 0x008fe20008000f00 */
[----:B------:R-:W-:Y:S01]  /*54c0*/  IMAD.U32 R6, RZ, RZ, UR6 ;  /* 0x00000006ff067e24 */ /* 0x000fe2000f8e00ff */
[----:B----4-:R-:W-:Y:S01]  /*54d0*/  MOV R11, UR5 ;  /* 0x00000005000b7c02 */ /* 0x010fe20008000f00 */
[----:B------:R-:W-:Y:S02]  /*54e0*/  IMAD.U32 R10, RZ, RZ, UR4 ;  /* 0x00000004ff0a7e24 */ /* 0x000fe4000f8e00ff */
[----:B------:R-:W-:Y:S07]  /*54f0*/  LEPC R20, `(.L_x_88) ;  /* 0x000000001014794e */ /* 0x000fee0000000000 */
[----:B--2---:R-:W-:Y:S05]  /*5500*/  CALL.ABS.NOINC R2 ;  /* 0x0000000002007343 */ /* 0x004fea0003c00000 */
.L_x_88:
[----:B------:R-:W-:Y:S05]  /*5510*/  BSYNC.RECONVERGENT B6 ;  /* 0x0000000000067941 */ /* 0x000fea0003800200 */
.L_x_87:
[----:B------:R-:W-:Y:S01]  /*5520*/  ISETP.NE.U32.AND P4, PT, R58, RZ, PT ;  /* 0x000000ff3a00720c */ /* 0x000fe20003f85070 */
[----:B------:R-:W-:Y:S01]  /*5530*/  UISETP.NE.AND UP2, UPT, UR50, URZ, UPT ;  /* 0x000000ff3200728c */ /* 0x000fe2000bf45270 */
[----:B------:R-:W-:Y:S01]  /*5540*/  ISETP.NE.U32.AND P2, PT, RZ, UR38, PT ;  /* 0x00000026ff007c0c */ /* 0x000fe2000bf45070 */
[----:B------:R-:W-:Y:S01]  /*5550*/  UISETP.NE.U32.AND UP1, UPT, UR44, URZ, UPT ;  /* 0x000000ff2c00728c */ /* 0x000fe2000bf25070 */
[----:B------:R-:W-:Y:S01]  /*5560*/  ISETP.NE.AND.EX P4, PT, R59, RZ, PT, P4 ;  /* 0x000000ff3b00720c */ /* 0x000fe20003f85340 */
[----:B------:R-:W-:Y:S01]  /*5570*/  UPLOP3.LUT UP0, UPT, UPT, UPT, UPT, 0x40, 0x4 ;  /* 0x000000000004789c */ /* 0x000fe20003f0e870 */
[----:B------:R-:W-:Y:S01]  /*5580*/  ISETP.NE.AND.EX P2, PT, RZ, UR39, PT, P2 ;  /* 0x00000027ff007c0c */ /* 0x000fe2000bf45320 */
[----:B------:R-:W-:Y:S01]  /*5590*/  UISETP.NE.AND.EX UP1, UPT, UR45, URZ, UPT, UP1 ;  /* 0x000000ff2d00728c */ /* 0x000fe2000bf25310 */
[----:B------:R-:W-:Y:S04]  /*55a0*/  PLOP3.LUT P1, PT, PT, PT, UP2, 0x80, 0x8 ;  /* 0x000000000008781c */ /* 0x000fe80003f2f028 */
[----:B------:R-:W-:Y:S06]  /*55b0*/  @UP2 UPLOP3.LUT UP0, UPT, UPT, UPT, UP1, 0x80, 0x8 ;  /* 0x000000000008289c */ /* 0x000fec0003f0f010 */
[----:B------:R-:W-:Y:S01]  /*55c0*/  PLOP3.LUT P0, PT, PT, PT, UP0, 0x80, 0x8 ;  /* 0x000000000008781c */ /* 0x000fe20003f0f008 */
[----:B------:R-:W-:Y:S01]  /*55d0*/  @!UPT UIADD3 URZ, UPT, UPT, URZ, URZ, URZ ;  /* 0x000000fffffff290 */ /* 0x000fe2000fffe0ff */
[----:B------:R-:W-:Y:S11]  /*55e0*/  BRA.U !UP1, `(.L_x_90) ;  /* 0x0000000109387547 */ /* 0x000ff6000b800000 */
[----:B------:R-:W-:Y:S01]  /*55f0*/  UISETP.NE.U32.AND UP0, UPT, UR38, URZ, UPT ;  /* 0x000000ff2600728c */ /* 0x000fe2000bf05070 */
[----:B------:R-:W-:Y:S02]  /*5600*/  HFMA2 R0, -RZ, RZ, 0, 5.9604644775390625e-08 ;  /* 0x00000001ff007431 */ /* 0x000fe400000001ff */
[----:B------:R-:W-:Y:S01]  /*5610*/  IMAD.MOV.U32 R64, RZ, RZ, 0x1 ;  /* 0x00000001ff407424 */ /* 0x000fe200078e00ff */
[----:B------:R-:W-:Y:S06]  /*5620*/  UISETP.NE.AND.EX UP0, UPT, UR39, URZ, UPT, UP0 ;  /* 0x000000ff2700728c */ /* 0x000fec000bf05300 */
[----:B------:R-:W-:Y:S05]  /*5630*/  PLOP3.LUT P3, PT, PT, PT, UP0, 0x80, 0x8 ;  /* 0x000000000008781c */ /* 0x000fea0003f6f008 */
[----:B------:R-:W1:Y:S01]  /*5640*/  @UP0 LDCU.64 UR6, c[0x0][0x888] ;  /* 0x00011100ff0607ac */ /* 0x000e620008000a00 */
[----:B------:R-:W-:Y:S07]  /*5650*/  @UP0 UIMAD UR4, UR36, UR44, URZ ;  /* 0x0000002c240402a4 */ /* 0x000fee000f8e02ff */
[----:B------:R-:W-:Y:S01]  /*5660*/  @!P3 PRMT R64, R0, 0x7610, R64 ;  /* 0x000076100040b816 */ /* 0x000fe20000000040 */
[----:B-1----:R-:W-:Y:S03]  /*5670*/  @UP0 UIMAD.WIDE UR6, UR4, 0x4, UR6 ;  /* 0x00000004040608a5 */ /* 0x002fe6000f8e0206 */
[----:B------:R-:W1:Y:S03]  /*5680*/  @!UP0 LDCU UR4, c[0x0][0x880] ;  /* 0x00011000ff0487ac */ /* 0x000e660008000800 */
[----:B------:R-:W-:Y:S01]  /*5690*/  IMAD.U32 R2, RZ, RZ, UR6 ;  /* 0x00000006ff027e24 */ /* 0x000fe2000f8e00ff */
[----:B------:R-:W-:Y:S05]  /*56a0*/  MOV R3, UR7 ;  /* 0x0000000700037c02 */ /* 0x000fea0008000f00 */
[----:B-----5:R2:W5:Y:S02]  /*56b0*/  @P3 LDG.E R35, desc[UR46][R2.64] ;  /* 0x0000002e02233981 */ /* 0x020564000c1e1900 */
[----:B-12---:R-:W-:Y:S02]  /*56c0*/  @!P3 IMAD.U32 R35, RZ, RZ, UR4 ;  /* 0x00000004ff23be24 */ /* 0x006fe4000f8e00ff */
.L_x_90:
[----:B------:R-:W-:Y:S05]  /*56d0*/  @!P4 BRA `(.L_x_91) ;  /* 0x000000000020c947 */ /* 0x000fea0003800000 */
[----:B------:R-:W-:Y:S04]  /*56e0*/  ISETP.NE.U32.AND P3, PT, R56, RZ, PT ;  /* 0x000000ff3800720c */ /* 0x000fe80003f65070 */
[----:B------:R-:W-:Y:S11]  /*56f0*/  ISETP.NE.AND.EX P3, PT, R57, RZ, PT, P3 ;  /* 0x000000ff3900720c */ /* 0x000ff60003f65330 */
[----:B------:R-:W-:Y:S02]  /*5700*/  @!UPT UIADD3 URZ, UPT, UPT, URZ, URZ, URZ ;  /* 0x000000fffffff290 */ /* 0x000fe4000fffe0ff */
[----:B------:R-:W1:Y:S01]  /*5710*/  @P3 LDC.64 R2, c[0x0][0x8a8] ;  /* 0x00022a00ff023b82 */ /* 0x000e620000000a00 */
[----:B------:R-:W-:Y:S04]  /*5720*/  @P3 IMAD R0, R58, UR36, RZ ;  /* 0x000000243a003c24 */ /* 0x000fe8000f8e02ff */
[----:B-1----:R-:W-:Y:S05]  /*5730*/  @P3 IMAD.WIDE R2, R0, 0x4, R2 ;  /* 0x0000000400023825 */ /* 0x002fea00078e0202 */
[----:B-----5:R1:W5:Y:S02]  /*5740*/  @P3 LDG.E R33, desc[UR46][R2.64] ;  /* 0x0000002e02213981 */ /* 0x020364000c1e1900 */
[----:B-1----:R-:W2:Y:S02]  /*5750*/  @!P3 LDC R33, c[0x0][0x8a0] ;  /* 0x00022800ff21bb82 */ /* 0x002ea40000000800 */
.L_x_91:
[----:B-----5:R-:W-:Y:S01]  /*5760*/  FSETP.NEU.AND P3, PT, R35, RZ, PT ;  /* 0x000000ff2300720b */ /* 0x020fe20003f6d000 */
[----:B------:R-:W-:Y:S01]  /*5770*/  BSSY B1, `(.L_x_92) ;  /* 0x0000039000017945 */ /* 0x000fe20003800000 */
[----:B------:R-:W-:Y:S01]  /*5780*/  SEL R3, RZ, 0xffffffff, P2 ;  /* 0xffffffffff037807 */ /* 0x000fe20001000000 */
[----:B------:R-:W-:Y:S01]  /*5790*/  IMAD.MOV.U32 R86, RZ, RZ, 0x1 ;  /* 0x00000001ff567424 */ /* 0x000fe200078e00ff */
[----:B------:R-:W-:Y:S01]  /*57a0*/  @P1 LOP3.LUT P2, RZ, R64, 0xff, RZ, 0xc0, !PT ;  /* 0x000000ff40ff1812 */ /* 0x000fe2000784c0ff */
[----:B------:R-:W-:Y:S01]  /*57b0*/  IMAD R34, R31, 0x40, R32 ;  /* 0x000000401f227824 */ /* 0x000fe200078e0220 */
[----:B------:R-:W-:Y:S01]  /*57c0*/  @P1 SEL R0, RZ, 0xffffffff, P3 ;  /* 0xffffffffff001807 */ /* 0x000fe20001800000 */
[----:B------:R-:W-:Y:S01]  /*57d0*/  IMAD R82, R77, -0x10, R75 ;  /* 0xfffffff04d527824 */ /* 0x000fe200078e024b */
[----:B------:R-:W-:Y:S01]  /*57e0*/  LOP3.LUT R73, R73, 0x1, RZ, 0x3c, !PT ;  /* 0x0000000149497812 */ /* 0x000fe200078e3cff */
[----:B------:R-:W-:Y:S01]  /*57f0*/  IMAD.MOV.U32 R85, RZ, RZ, RZ ;  /* 0x000000ffff557224 */ /* 0x000fe200078e00ff */
[----:B------:R-:W-:Y:S02]  /*5800*/  @P0 SEL R0, R3, R0, !P2 ;  /* 0x0000000003000207 */ /* 0x000fe40005000000 */
[----:B------:R-:W-:Y:S02]  /*5810*/  CS2R R54, SRZ ;  /* 0x0000000000367805 */ /* 0x000fe4000001ff00 */
[----:B------:R-:W-:Y:S02]  /*5820*/  LEA R84, R31, UR48, 0x3 ;  /* 0x000000301f547c11 */ /* 0x000fe4000f8e18ff */
[----:B------:R-:W-:Y:S02]  /*5830*/  CS2R R52, SRZ ;  /* 0x0000000000347805 */ /* 0x000fe4000001ff00 */
[----:B------:R-:W-:Y:S02]  /*5840*/  @P1 LOP3.LUT R0, R0, 0x1, RZ, 0xc0, !PT ;  /* 0x0000000100001812 */ /* 0x000fe400078ec0ff */
[----:B------:R-:W-:Y:S02]  /*5850*/  CS2R R50, SRZ ;  /* 0x0000000000327805 */ /* 0x000fe4000001ff00 */
[----:B------:R-:W-:Y:S02]  /*5860*/  PLOP3.LUT P2, PT, PT, PT, UP1, 0x80, 0x8 ;  /* 0x000000000008781c */ /* 0x000fe40003f4f018 */
[----:B------:R-:W-:Y:S02]  /*5870*/  CS2R R48, SRZ ;  /* 0x0000000000307805 */ /* 0x000fe4000001ff00 */
[----:B------:R-:W-:Y:S02]  /*5880*/  ISETP.NE.U32.OR P5, PT, R0, 0x1, !P1 ;  /* 0x000000010000780c */ /* 0x000fe40004fa5470 */
[----:B------:R-:W-:Y:S02]  /*5890*/  CS2R R46, SRZ ;  /* 0x00000000002e7805 */ /* 0x000fe4000001ff00 */
[----:B------:R-:W-:Y:S02]  /*58a0*/  LOP3.LUT P4, R80, R64, 0xff, RZ, 0xc0, !PT ;  /* 0x000000ff40507812 */ /* 0x000fe4000788c0ff */
[----:B------:R-:W-:Y:S02]  /*58b0*/  CS2R R44, SRZ ;  /* 0x00000000002c7805 */ /* 0x000fe4000001ff00 */
[----:B------:R-:W-:Y:S02]  /*58c0*/  SEL R2, RZ, 0xffffffff, P3 ;  /* 0xffffffffff027807 */ /* 0x000fe40001800000 */
[----:B------:R-:W-:Y:S02]  /*58d0*/  CS2R R42, SRZ ;  /* 0x00000000002a7805 */ /* 0x000fe4000001ff00 */
[----:B------:R-:W-:Y:S02]  /*58e0*/  P2R R83, PR, RZ, 0x20 ;  /* 0x00000020ff537803 */ /* 0x000fe40000000000 */
[----:B------:R-:W-:Y:S02]  /*58f0*/  CS2R R40, SRZ ;  /* 0x0000000000287805 */ /* 0x000fe4000001ff00 */
[----:B------:R-:W-:Y:S02]  /*5900*/  @P2 SEL R2, R3, R2, !P4 ;  /* 0x0000000203022207 */ /* 0x000fe40006000000 */
[----:B------:R-:W-:Y:S02]  /*5910*/  @P5 SHF.L.U32 R0, R73, 0x1f, RZ ;  /* 0x0000001f49005819 */ /* 0x000fe400000006ff */
[----:B------:R-:W-:Y:S02]  /*5920*/  LOP3.LUT R2, R2, 0x1, RZ, 0xc0, !PT ;  /* 0x0000000102027812 */ /* 0x000fe400078ec0ff */
[----:B------:R1:W3:Y:S02]  /*5930*/  @P5 SYNCS.PHASECHK.TRANS64.TRYWAIT P1, [UR48+0x60], R0 ;  /* 0x00006000ff0055a7 */ /* 0x0002e40008021130 */
[----:B------:R-:W-:Y:S04]  /*5940*/  ISETP.NE.U32.AND P2, PT, R2, 0x1, PT ;  /* 0x000000010200780c */ /* 0x000fe80003f45070 */
[----:B------:R-:W-:Y:S02]  /*5950*/  P2R R87, PR, RZ, 0x4 ;  /* 0x00000004ff577803 */ /* 0x000fe40000000000 */
[----:B-1----:R-:W-:Y:S04]  /*5960*/  SHF.L.U32 R0, R72, 0x1f, RZ ;  /* 0x0000001f48007819 */ /* 0x002fe800000006ff */
[----:B------:R1:W4:Y:S01]  /*5970*/  SYNCS.PHASECHK.TRANS64.TRYWAIT P0, [R84+URZ+0xd0], R0 ;  /* 0x0000d000540075a7 */ /* 0x00032200080011ff */
[----:B---3--:R-:W-:Y:S01]  /*5980*/  @P5 SEL R86, RZ, 0x1, !P1 ;  /* 0x00000001ff565807 */ /* 0x008fe20004800000 */
[----:B-1----:R-:W-:Y:S06]  /*5990*/  @!P5 BRA `(.L_x_93) ;  /* 0x000000000058d947 */ /* 0x002fec0003800000 */
[----:B------:R-:W-:Y:S01]  /*59a0*/  IMAD.MOV.U32 R54, RZ, RZ, RZ ;  /* 0x000000ffff367224 */ /* 0x000fe200078e00ff */
[----:B------:R-:W-:Y:S01]  /*59b0*/  ISETP.NE.AND P1, PT, R86, RZ, PT ;  /* 0x000000ff5600720c */ /* 0x000fe20003f25270 */
[----:B------:R-:W-:Y:S01]  /*59c0*/  BSSY B0, `(.L_x_94) ;  /* 0x000000c000007945 */ /* 0x000fe20003800000 */
[----:B------:R-:W-:Y:S02]  /*59d0*/  CS2R R42, SRZ ;  /* 0x00000000002a7805 */ /* 0x000fe4000001ff00 */
[----:B------:R-:W-:Y:S02]  /*59e0*/  CS2R R40, SRZ ;  /* 0x0000000000287805 */ /* 0x000fe4000001ff00 */
[----:B------:R-:W-:Y:S02]  /*59f0*/  CS2R R46, SRZ ;  /* 0x00000000002e7805 */ /* 0x000fe4000001ff00 */
[----:B------:R-:W-:Y:S02]  /*5a00*/  CS2R R44, SRZ ;  /* 0x00000000002c7805 */ /* 0x000fe4000001ff00 */
[----:B------:R-:W-:Y:S02]  /*5a10*/  CS2R R50, SRZ ;  /* 0x0000000000327805 */ /* 0x000fe4000001ff00 */
[----:B------:R-:W-:Y:S02]  /*5a20*/  CS2R R48, SRZ ;  /* 0x0000000000307805 */ /* 0x000fe4000001ff00 */
[----:B------:R-:W-:Y:S01]  /*5a30*/  CS2R R52, SRZ ;  /* 0x0000000000347805 */ /* 0x000fe2000001ff00 */
[----:B------:R-:W-:Y:S06]  /*5a40*/  @P1 BRA `(.L_x_95) ;  /* 0x00000000000c1947 */ /* 0x000fec0003800000 */
[----:B------:R-:W-:Y:S04]  /*5a50*/  SHF.L.U32 R3, R73, 0x1f, RZ ;  /* 0x0000001f49037819 */ /* 0x000fe800000006ff */
[----:B------:R-:W1:Y:S02]  /*5a60*/  SYNCS.PHASECHK.TRANS64.TRYWAIT P1, [UR48+0x60], R3 ;  /* 0x00006003ff0075a7 */ /* 0x000e640008021130 */
[----:B-1----:R-:W-:Y:S05]  /*5a70*/  @!P1 BRA `(.L_x_96) ;  /* 0x0000002800949947 */ /* 0x002fea0003800000 */
.L_x_95:
[----:B------:R-:W-:Y:S05]  /*5a80*/  BSYNC B0 ;  /* 0x0000000000007941 */ /* 0x000fea0003800000 */
.L_x_94:
[----:B------:R-:W-:Y:S01]  /*5a90*/  ISETP.NE.AND P1, PT, R87, RZ, PT ;  /* 0x000000ff5700720c */ /* 0x000fe20003f25270 */
[----:B------:R-:W-:Y:S11]  /*5aa0*/  HFMA2 R85, -RZ, RZ, 0, 5.9604644775390625e-08 ;  /* 0x00000001ff557431 */ /* 0x000ff600000001ff */
[----:B------:R-:W-:Y:S01]  /*5ab0*/  @!UPT UIADD3 URZ, UPT, UPT, URZ, URZ, URZ ;  /* 0x000000fffffff290 */ /* 0x000fe2000fffe0ff */
[----:B------:R3:W1:Y:S04]  /*5ac0*/  @P1 LDS.128 R40, [R76] ;  /* 0x000000004c281984 */ /* 0x0006680000000c00 */
[----:B------:R3:W1:Y:S04]  /*5ad0*/  @P1 LDS.128 R44, [R75+0x10] ;  /* 0x000010004b2c1984 */ /* 0x0006680000000c00 */
[----:B------:R3:W1:Y:S04]  /*5ae0*/  @P1 LDS.128 R48, [R74+0x20] ;  /* 0x000020004a301984 */ /* 0x0006680000000c00 */
[----:B------:R3:W1:Y:S02]  /*5af0*/  @P1 LDS.128 R52, [R82+0x30] ;  /* 0x0000300052341984 */ /* 0x0006640000000c00 */
.L_x_93:
[----:B------:R-:W-:Y:S05]  /*5b00*/  BSYNC B1 ;  /* 0x0000000000017941 */ /* 0x000fea0003800000 */
.L_x_92:
[----:B-1----:R-:W-:Y:S04]  /*5b10*/  SHF.R.U32.HI R2, RZ, 0x15, R34 ;  /* 0x00000015ff027819 */ /* 0x002fe80000011622 */
[----:B------:R-:W-:Y:S01]  /*5b20*/  LOP3.LUT P1, RZ, R2, 0x3, R68, 0x48, !PT ;  /* 0x0000000302ff7812 */ /* 0x000fe20007824844 */
[----:B------:R-:W-:Y:S01]  /*5b30*/  @!UPT UIADD3 URZ, UPT, UPT, URZ, URZ, URZ ;  /* 0x000000fffffff290 */ /* 0x000fe2000fffe0ff */
[----:B----4-:R-:W-:Y:S11]  /*5b40*/  @P0 BRA `(.L_x_97) ;  /* 0x0000000000080947 */ /* 0x010ff60003800000 */
[----:B------:R-:W1:Y:S02]  /*5b50*/  SYNCS.PHASECHK.TRANS64.TRYWAIT P0, [R84+URZ+0xd0], R0 ;  /* 0x0000d000540075a7 */ /* 0x000e6400080011ff */
[----:B-1----:R-:W-:Y:S05]  /*5b60*/  @!P0 BRA `(.L_x_98) ;  /* 0x0000002800708947 */ /* 0x002fea0003800000 */
.L_x_97:
[----:B------:R-:W-:Y:S05]  /*5b70*/  @!P1 BRA `(.L_x_99) ;  /* 0x0000000000409947 */ /* 0x000fea0003800000 */
[----:B------:R-:W4:Y:S01]  /*5b80*/  LDCU.64 UR8, c[0x4][0x70] ;  /* 0x01000e00ff0877ac */ /* 0x000f220008000a00 */
[----:B------:R-:W-:Y:S01]  /*5b90*/  MOV R3, 0x0 ;  /* 0x0000000000037802 */ /* 0x000fe20000000f00 */
[----:B------:R-:W-:Y:S02]  /*5ba0*/  HFMA2 R12, -RZ, RZ, 0, 5.9604644775390625e-08 ;  /* 0x00000001ff0c7431 */ /* 0x000fe400000001ff */
[----:B------:R-:W-:Y:S02]  /*5bb0*/  IMAD.MOV.U32 R8, RZ, RZ, 0x192 ;  /* 0x00000192ff087424 */ /* 0x000fe400078e00ff */
[----:B------:R-:W-:Y:S01]  /*5bc0*/  IMAD.MOV.U32 R13, RZ, RZ, RZ ;  /* 0x000000ffff0d7224 */ /* 0x000fe200078e00ff */
[----:B------:R-:W5:Y:S01]  /*5bd0*/  LDCU.64 UR6, c[0x4][0x78] ;  /* 0x01000f00ff0677ac */ /* 0x000f620008000a00 */
[----:B------:R-:W1:Y:S01]  /*5be0*/  LDC.64 R2, c[0x4][R3] ;  /* 0x0100000003027b82 */ /* 0x000e620000000a00 */
[----:B------:R-:W2:Y:S01]  /*5bf0*/  LDCU.64 UR4, c[0x4][0x10] ;  /* 0x01000200ff0477ac */ /* 0x000ea20008000a00 */
[----:B----4-:R-:W-:Y:S01]  /*5c00*/  MOV R5, UR9 ;  /* 0x0000000900057c02 */ /* 0x010fe20008000f00 */
[----:B------:R-:W-:Y:S01]  /*5c10*/  IMAD.U32 R4, RZ, RZ, UR8 ;  /* 0x00000008ff047e24 */ /* 0x000fe2000f8e00ff */
[----:B-----5:R-:W-:Y:S01]  /*5c20*/  MOV R7, UR7 ;  /* 0x0000000700077c02 */ /* 0x020fe20008000f00 */
[----:B------:R-:W-:Y:S01]  /*5c30*/  IMAD.U32 R6, RZ, RZ, UR6 ;  /* 0x00000006ff067e24 */ /* 0x000fe2000f8e00ff */
[----:B--2---:R-:W-:Y:S01]  /*5c40*/  MOV R11, UR5 ;  /* 0x00000005000b7c02 */ /* 0x004fe20008000f00 */
[----:B------:R-:W-:Y:S02]  /*5c50*/  IMAD.U32 R10, RZ, RZ, UR4 ;  /* 0x00000004ff0a7e24 */ /* 0x000fe4000f8e00ff */
[----:B------:R-:W-:Y:S07]  /*5c60*/  LEPC R20, `(.L_x_99) ;  /* 0x000000001014794e */ /* 0x000fee0000000000 */
[----:B-1-3--:R-:W-:Y:S05]  /*5c70*/  CALL.ABS.NOINC R2 ;  /* 0x0000000002007343 */ /* 0x00afea0003c00000 */
.L_x_99:
[----:B------:R-:W-:Y:S05]  /*5c80*/  WARPSYNC.ALL ;  /* 0x0000000000007948 */ /* 0x000fea0003800000 */
[----:B------:R-:W-:Y:S01]  /*5c90*/  R2UR UR4, R34 ;  /* 0x00000000220472ca */ /* 0x000fe200000e0000 */
[----:B------:R-:W-:Y:S01]  /*5ca0*/  BSSY.RECONVERGENT B0, `(.L_x_100) ;  /* 0x0000039000007945 */ /* 0x000fe20003800200 */
[----:B------:R-:W-:Y:S11]  /*5cb0*/  ISETP.NE.AND P0, PT, R78, RZ, PT ;  /* 0x000000ff4e00720c */ /* 0x000ff60003f05270 */
[----:B------:R-:W1:Y:S02]  /*5cc0*/  LDTM.x16 R4, tmem[UR4] ;  /* 0x00000004000479ee */ /* 0x000e640008240000 */
[C---:B-12---:R-:W-:Y:S01]  /*5cd0*/  FMUL R0, R33.reuse, R4 ;  /* 0x0000000421007220 */ /* 0x046fe20000400000 */
[C---:B------:R-:W-:Y:S01]  /*5ce0*/  FMUL R2, R33.reuse, R5 ;  /* 0x0000000521027220 */ /* 0x040fe20000400000 */
[C---:B------:R-:W-:Y:S01]  /*5cf0*/  FMUL R3, R33.reuse, R6 ;  /* 0x0000000621037220 */ /* 0x040fe20000400000 */
[----:B------:R-:W-:Y:S01]  /*5d00*/  FMUL R7, R33, R7 ;  /* 0x0000000721077220 */ /* 0x000fe20000400000 */
[----:B------:R-:W-:Y:S01]  /*5d10*/  FFMA R36, R35, R40, R0 ;  /* 0x0000002823247223 */ /* 0x000fe20000000000 */
        /* <DEDUP_REMOVED lines=10> */
[----:B------:R1:W-:Y:S01]  /*5dc0*/  STS.128 [R76], R36 ;  /* 0x000000244c007388 */ /* 0x0003e20000000c00 */
        /* <DEDUP_REMOVED lines=8> */
[----:B------:R1:W-:Y:S01]  /*5e50*/  STS.128 [R75+0x10], R4 ;  /* 0x000010044b007388 */ /* 0x0003e20000000c00 */
[----:B------:R-:W-:Y:S01]  /*5e60*/  FMUL R13, R33, R17 ;  /* 0x00000011210d7220 */ /* 0x000fe20000400000 */
[----:B------:R-:W-:Y:S01]  /*5e70*/  FFMA R10, R35, R50, R10 ;  /* 0x00000032230a7223 */ /* 0x000fe2000000000a */
[----:B------:R-:W-:Y:S01]  /*5e80*/  FMUL R14, R33, R18 ;  /* 0x00000012210e7220 */ /* 0x000fe20000400000 */
[----:B------:R-:W-:Y:S01]  /*5e90*/  FFMA R11, R35, R51, R15 ;  /* 0x00000033230b7223 */ /* 0x000fe2000000000f */
[----:B------:R-:W-:Y:S01]  /*5ea0*/  FMUL R19, R33, R19 ;  /* 0x0000001321137220 */ /* 0x000fe20000400000 */
[C---:B------:R-:W-:Y:S01]  /*5eb0*/  FFMA R12, R35.reuse, R52, R12 ;  /* 0x00000034230c7223 */ /* 0x040fe2000000000c */
[C---:B------:R-:W-:Y:S01]  /*5ec0*/  FFMA R13, R35.reuse, R53, R13 ;  /* 0x00000035230d7223 */ /* 0x040fe2000000000d */
[C---:B------:R-:W-:Y:S01]  /*5ed0*/  FFMA R14, R35.reuse, R54, R14 ;  /* 0x00000036230e7223 */ /* 0x040fe2000000000e */
[----:B------:R1:W-:Y:S01]  /*5ee0*/  STS.128 [R74+0x20], R8 ;  /* 0x000020084a007388 */ /* 0x0003e20000000c00 */
[----:B------:R-:W-:Y:S05]  /*5ef0*/  FFMA R15, R35, R55, R19 ;  /* 0x00000037230f7223 */ /* 0x000fea0000000013 */
[----:B------:R1:W-:Y:S01]  /*5f00*/  STS.128 [R82+0x30], R12 ;  /* 0x0000300c52007388 */ /* 0x0003e20000000c00 */
[----:B------:R-:W-:Y:S01]  /*5f10*/  @!PT LDS RZ, [RZ] ;  /* 0x00000000fffff984 */ /* 0x000fe20000000800 */
[----:B------:R-:W-:Y:S01]  /*5f20*/  @!PT LDS RZ, [RZ] ;  /* 0x00000000fffff984 */ /* 0x000fe20000000800 */
[----:B------:R-:W-:Y:S01]  /*5f30*/  @!PT LDS RZ, [RZ] ;  /* 0x00000000fffff984 */ /* 0x000fe20000000800 */
[----:B------:R-:W-:Y:S01]  /*5f40*/  @!PT LDS RZ, [RZ] ;  /* 0x00000000fffff984 */ /* 0x000fe20000000800 */
[----:B------:R2:W-:Y:S06]  /*5f50*/  MEMBAR.ALL.CTA ;  /* 0x0000000000007992 */ /* 0x0005ec0000008000 */
[----:B--2---:R-:W2:Y:S02]  /*5f60*/  FENCE.VIEW.ASYNC.S ;  /* 0x00000000000073c6 */ /* 0x004ea40000000000 */
[----:B--2---:R-:W-:Y:S06]  /*5f70*/  BAR.SYNC.DEFER_BLOCKING 0x1, 0x80 ;  /* 0x0042000000007b1d */ /* 0x004fec0000010000 */
[----:B------:R-:W-:Y:S05]  /*5f80*/  @P0 BRA `(.L_x_101) ;  /* 0x0000000000280947 */ /* 0x000fea0003800000 */
[----:B------:R-:W-:Y:S02]  /*5f90*/  UIADD3 UR4, UPT, UPT, UR48, 0x200, URZ ;  /* 0x0000020030047890 */ /* 0x000fe4000fffe0ff */
[----:B------:R-:W-:Y:S01]  /*5fa0*/  UIADD3 UR6, UP0, UPT, UR52, 0x680, URZ ;  /* 0x0000068034067890 */ /* 0x000fe2000ff1e0ff */
[----:B------:R-:W-:Y:S03]  /*5fb0*/  UMOV UR43, UR36 ;  /* 0x00000024002b7c82 */ /* 0x000fe60008000000 */
[----:B------:R-:W-:Y:S01]  /*5fc0*/  MOV R69, UR4 ;  /* 0x0000000400457c02 */ /* 0x000fe20008000f00 */
[----:B------:R-:W-:Y:S03]  /*5fd0*/  UIADD3.X UR7, UPT, UPT, URZ, UR53, URZ, UP0, !UPT ;  /* 0x00000035ff077290 */ /* 0x000fe600087fe4ff */
[----:B------:R-:W-:Y:S11]  /*5fe0*/  R2UR UR40, R69 ;  /* 0x00000000452872ca */ /* 0x000ff600000e0000 */
[----:B------:R-:W-:Y:S02]  /*5ff0*/  @!UPT UIADD3 URZ, UPT, UPT, URZ, URZ, URZ ;  /* 0x000000fffffff290 */ /* 0x000fe4000fffe0ff */
[----:B------:R2:W-:Y:S01]  /*6000*/  UTMASTG.3D [UR40], [UR6] ;  /* 0x00000028060073b5 */ /* 0x0005e20008010000 */
[----:B------:R0:W-:Y:S01]  /*6010*/  UTMACMDFLUSH ;  /* 0x00000000000079b7 */ /* 0x0001e20000000000 */
[----:B--2---:R-:W-:Y:S04]  /*6020*/  DEPBAR.LE SB0, 0x1 ;  /* 0x000080400000791a */ /* 0x004fe80000000000 */
.L_x_101:
[----:B------:R-:W-:Y:S05]  /*6030*/  BSYNC.RECONVERGENT B0 ;  /* 0x0000000000007941 */ /* 0x000fea0003800200 */
.L_x_100:
[----:B------:R-:W-:Y:S01]  /*6040*/  BAR.SYNC.DEFER_BLOCKING 0x1, 0x80 ;  /* 0x0042000000007b1d */ /* 0x000fe20000010000 */
[----:B------:R-:W-:Y:S01]  /*6050*/  ISETP.NE.AND P1, PT, R83, RZ, PT ;  /* 0x000000ff5300720c */ /* 0x000fe20003f25270 */
[----:B------:R-:W-:Y:S01]  /*6060*/  UISETP.NE.AND UP0, UPT, UR49, URZ, UPT ;  /* 0x000000ff3100728c */ /* 0x000fe2000bf05270 */
[----:B------:R-:W-:Y:S11]  /*6070*/  LEA R2, R85, UR48, 0x3 ;  /* 0x0000003055027c11 */ /* 0x000ff6000f8e18ff */
[----:B------:R-:W-:Y:S01]  /*6080*/  @P1 SHF.L.U32 R3, R73, 0x1f, RZ ;  /* 0x0000001f49031819 */ /* 0x000fe200000006ff */
[----:B------:R-:W-:Y:S06]  /*6090*/  BRA.U !UP0, `(.L_x_102) ;  /* 0x0000000108247547 */ /* 0x000fec000b800000 */
[----:B-1----:R-:W-:Y:S01]  /*60a0*/  IMAD.U32 R4, RZ, RZ, UR51 ;  /* 0x00000033ff047e24 */ /* 0x002fe2000f8e00ff */
[----:B------:R-:W-:Y:S01]  /*60b0*/  MOV R0, UR37 ;  /* 0x0000002500007c02 */ /* 0x000fe20008000f00 */
[----:B------:R-:W-:Y:S03]  /*60c0*/  UIADD3 UR51, UPT, UPT, UR51, 0x1, URZ ;  /* 0x0000000133337890 */ /* 0x000fe6000fffe0ff */
[----:B------:R-:W-:Y:S01]  /*60d0*/  @P1 LEA R4, R4, UR48, 0x3 ;  /* 0x0000003004041c11 */ /* 0x000fe2000f8e18ff */
[----:B------:R-:W-:Y:S04]  /*60e0*/  UISETP.NE.AND UP0, UPT, UR51, 0x4, UPT ;  /* 0x000000043300788c */ /* 0x000fe8000bf05270 */
[----:B------:R-:W-:Y:S01]  /*60f0*/  @P1 VIADD R4, R4, 0x80 ;  /* 0x0000008004041836 */ /* 0x000fe20000000000 */
[----:B------:R-:W-:Y:S04]  /*6100*/  USEL UR51, UR51, URZ, UP0 ;  /* 0x000000ff33337287 */ /* 0x000fe80008000000 */
[----:B------:R-:W-:Y:S04]  /*6110*/  @P1 PRMT R0, R0, 0x654, R4 ;  /* 0x0000065400001816 */ /* 0x000fe80000000004 */
[----:B------:R2:W-:Y:S04]  /*6120*/  @P1 SYNCS.ARRIVE.TRANS64.RED.A1T0 RZ, [R0+URZ], RZ ;  /* 0x000000ff00ff19a7 */ /* 0x0005e800081004ff */
.L_x_102:
[----:B------:R-:W4:Y:S01]  /*6130*/  @P1 SYNCS.PHASECHK.TRANS64.TRYWAIT P0, [R2+URZ+0x60], R3 ;  /* 0x00006003020015a7 */ /* 0x000f2200080011ff */
[----:B------:R-:W-:Y:S01]  /*6140*/  BSSY B1, `(.L_x_103) ;  /* 0x0000016000017945 */ /* 0x000fe20003800000 */
[----:B----4-:R-:W-:Y:S03]  /*6150*/  @P1 SEL R86, RZ, 0x1, !P0 ;  /* 0x00000001ff561807 */ /* 0x010fe60004000000 */
[----:B------:R-:W-:Y:S05]  /*6160*/  @!P1 BRA `(.L_x_104) ;  /* 0x00000000004c9947 */ /* 0x000fea0003800000 */
[----:B------:R-:W-:Y:S01]  /*6170*/  ISETP.NE.AND P0, PT, R86, RZ, PT ;  /* 0x000000ff5600720c */ /* 0x000fe20003f05270 */
[----:B------:R-:W-:Y:S01]  /*6180*/  BSSY B0, `(.L_x_105) ;  /* 0x000000b000007945 */ /* 0x000fe20003800000 */
[----:B------:R-:W-:Y:S11]  /*6190*/  ISETP.NE.AND P1, PT, R87, RZ, PT ;  /* 0x000000ff5700720c */ /* 0x000ff60003f25270 */
[----:B------:R-:W-:Y:S02]  /*61a0*/  @!UPT UIADD3 URZ, UPT, UPT, URZ, URZ, URZ ;  /* 0x000000fffffff290 */ /* 0x000fe4000fffe0ff */
[C---:B-1----:R-:W-:Y:S01]  /*61b0*/  @P1 IMAD R6, R85.reuse, 0x2000, R76 ;  /* 0x0000200055061824 */ /* 0x042fe200078e024c */
[C---:B------:R-:W-:Y:S01]  /*61c0*/  @P1 LEA R4, R85.reuse, R74, 0xd ;  /* 0x0000004a55041211 */ /* 0x040fe200078e68ff */
[C---:B------:R-:W-:Y:S02]  /*61d0*/  @P1 IMAD R5, R85.reuse, 0x2000, R75 ;  /* 0x0000200055051824 */ /* 0x040fe400078e024b */
[----:B------:R-:W-:Y:S01]  /*61e0*/  @P1 IMAD R3, R85, 0x2000, R82 ;  /* 0x0000200055031824 */ /* 0x000fe200078e0252 */
[----:B------:R-:W-:Y:S06]  /*61f0*/  @P0 BRA `(.L_x_106) ;  /* 0x00000000000c0947 */ /* 0x000fec0003800000 */
[----:B--2---:R-:W-:Y:S04]  /*6200*/  SHF.L.U32 R0, R73, 0x1f, RZ ;  /* 0x0000001f49007819 */ /* 0x004fe800000006ff */
[----:B------:R-:W1:Y:S02]  /*6210*/  SYNCS.PHASECHK.TRANS64.TRYWAIT P0, [R2+URZ+0x60], R0 ;  /* 0x00006000020075a7 */ /* 0x000e6400080011ff */
[----:B-1----:R-:W-:Y:S05]  /*6220*/  @!P0 BRA `(.L_x_107) ;  /* 0x0000002000d48947 */ /* 0x002fea0003800000 */
.L_x_106:
[----:B------:R-:W-:Y:S05]  /*6230*/  BSYNC B0 ;  /* 0x0000000000007941 */ /* 0x000fea0003800000 */
.L_x_105:
[----:B------:R-:W-:Y:S02]  /*6240*/  ISETP.NE.AND P0, PT, R87, RZ, PT ;  /* 0x000000ff5700720c */ /* 0x000fe40003f05270 */
[----:B------:R-:W-:Y:S11]  /*6250*/  IADD3 R85, PT, PT, R85, 0x1, RZ ;  /* 0x0000000155557810 */ /* 0x000ff60007ffe0ff */
[----:B------:R4:W1:Y:S04]  /*6260*/  @P0 LDS.128 R40, [R6] ;  /* 0x0000000006280984 */ /* 0x0008680000000c00 */
[----:B------:R4:W1:Y:S04]  /*6270*/  @P0 LDS.128 R44, [R5+0x10] ;  /* 0x00001000052c0984 */ /* 0x0008680000000c00 */
[----:B------:R4:W1:Y:S04]  /*6280*/  @P0 LDS.128 R48, [R4+0x20] ;  /* 0x0000200004300984 */ /* 0x0008680000000c00 */
[----:B------:R4:W1:Y:S02]  /*6290*/  @P0 LDS.128 R52, [R3+0x30] ;  /* 0x0000300003340984 */ /* 0x0008640000000c00 */
.L_x_104:
[----:B------:R-:W-:Y:S05]  /*62a0*/  BSYNC B1 ;  /* 0x0000000000017941 */ /* 0x000fea0003800000 */
.L_x_103:
[----:B-12---:R-:W-:Y:S05]  /*62b0*/  VIADD R0, R34, 0x10 ;  /* 0x0000001022007836 */ /* 0x006fea0000000000 */
[----:B------:R-:W-:Y:S04]  /*62c0*/  SHF.R.U32.HI R0, RZ, 0x15, R0 ;  /* 0x00000015ff007819 */ /* 0x000fe80000011600 */
[----:B------:R-:W-:Y:S11]  /*62d0*/  LOP3.LUT P0, RZ, R0, 0x3, R68, 0x48, !PT ;  /* 0x0000000300ff7812 */ /* 0x000ff60007804844 */
[----:B------:R-:W-:Y:S02]  /*62e0*/  @!UPT UIADD3 URZ, UPT, UPT, URZ, URZ, URZ ;  /* 0x000000fffffff290 */ /* 0x000fe4000fffe0ff */
[----:B------:R-:W-:Y:S05]  /*62f0*/  @!P0 BRA `(.L_x_108) ;  /* 0x0000000000408947 */ /* 0x000fea0003800000 */
[----:B------:R-:W1:Y:S01]  /*6300*/  LDCU.64 UR8, c[0x4][0x70] ;  /* 0x01000e00ff0877ac */ /* 0x000e620008000a00 */
[----:B----4-:R-:W-:Y:S01]  /*6310*/  MOV R3, 0x0 ;  /* 0x0000000000037802 */ /* 0x010fe20000000f00 */
[----:B------:R-:W-:Y:S02]  /*6320*/  HFMA2 R12, -RZ, RZ, 0, 5.9604644775390625e-08 ;  /* 0x00000001ff0c7431 */ /* 0x000fe400000001ff */
[----:B------:R-:W-:Y:S02]  /*6330*/  IMAD.MOV.U32 R8, RZ, RZ, 0x192 ;  /* 0x00000192ff087424 */ /* 0x000fe400078e00ff */
[----:B------:R-:W-:Y:S01]  /*6340*/  IMAD.MOV.U32 R13, RZ, RZ, RZ ;  /* 0x000000ffff0d7224 */ /* 0x000fe200078e00ff */
[----:B------:R-:W2:Y:S01]  /*6350*/  LDCU.64 UR6, c[0x4][0x78] ;  /* 0x01000f00ff0677ac */ /* 0x000ea20008000a00 */
[----:B------:R-:W4:Y:S01]  /*6360*/  LDC.64 R2, c[0x4][R3] ;  /* 0x0100000003027b82 */ /* 0x000f220000000a00 */
[----:B------:R-:W5:Y:S01]  /*6370*/  LDCU.64 UR4, c[0x4][0x10] ;  /* 0x01000200ff0477ac */ /* 0x000f620008000a00 */
[----:B-1----:R-:W-:Y:S01]  /*6380*/  MOV R5, UR9 ;  /* 0x0000000900057c02 */ /* 0x002fe20008000f00 */
[----:B------:R-:W-:Y:S01]  /*6390*/  IMAD.U32 R4, RZ, RZ, UR8 ;  /* 0x00000008ff047e24 */ /* 0x000fe2000f8e00ff */
[----:B--2---:R-:W-:Y:S01]  /*63a0*/  MOV R7, UR7 ;  /* 0x0000000700077c02 */ /* 0x004fe20008000f00 */
[----:B------:R-:W-:Y:S01]  /*63b0*/  IMAD.U32 R6, RZ, RZ, UR6 ;  /* 0x00000006ff067e24 */ /* 0x000fe2000f8e00ff */
[----:B-----5:R-:W-:Y:S01]  /*63c0*/  MOV R11, UR5 ;  /* 0x00000005000b7c02 */ /* 0x020fe20008000f00 */
[----:B------:R-:W-:Y:S02]  /*63d0*/  IMAD.U32 R10, RZ, RZ, UR4 ;  /* 0x00000004ff0a7e24 */ /* 0x000fe4000f8e00ff */
[----:B------:R-:W-:Y:S07]  /*63e0*/  LEPC R20, `(.L_x_108) ;  /* 0x000000001014794e */ /* 0x000fee0000000000 */
[----:B---34-:R-:W-:Y:S05]  /*63f0*/  CALL.ABS.NOINC R2 ;  /* 0x0000000002007343 */ /* 0x018fea0003c00000 */
.L_x_108:
[----:B------:R-:W-:Y:S05]  /*6400*/  WARPSYNC.ALL ;  /* 0x0000000000007948 */ /* 0x000fea0003800000 */
[----:B------:R-:W-:Y:S01]  /*6410*/  R2UR UR4, R34 ;  /* 0x00000000220472ca */ /* 0x000fe200000e0000 */
[----:B------:R-:W-:Y:S01]  /*6420*/  BSSY.RECONVERGENT B0, `(.L_x_109) ;  /* 0x0000040000007945 */ /* 0x000fe20003800200 */
[----:B------:R-:W-:Y:S02]  /*6430*/  ISETP.NE.AND P6, PT, R83, RZ, PT ;  /* 0x000000ff5300720c */ /* 0x000fe40003fc5270 */
[----:B------:R-:W-:Y:S02]  /*6440*/  ISETP.NE.AND P0, PT, R78, RZ, PT ;  /* 0x000000ff4e00720c */ /* 0x000fe40003f05270 */
[----:B------:R-:W-:Y:S07]  /*6450*/  MOV R20, UR51 ;  /* 0x0000003300147c02 */ /* 0x000fee0008000f00 */
[----:B----4-:R-:W1:Y:S02]  /*6460*/  LDTM.x16 R4, tmem[UR4+0x10] ;  /* 0x00001004000479ee */ /* 0x010e640008240000 */
[----:B------:R-:W-:Y:S01]  /*6470*/  @P6 LEA R20, R20, UR48, 0x3 ;  /* 0x0000003014146c11 */ /* 0x000fe2000f8e18ff */
[C---:B-1----:R-:W-:Y:S01]  /*6480*/  FMUL R0, R33.reuse, R4 ;  /* 0x0000000421007220 */ /* 0x042fe20000400000 */
        /* <DEDUP_REMOVED lines=33> */
[----:B------:R-:W-:Y:S01]  /*66a0*/  FFMA R15, R35, R55, R19 ;  /* 0x00000037230f7223 */ /* 0x000fe20000000013 */
[----:B------:R-:W-:Y:S02]  /*66b0*/  MOV R16, UR37 ;  /* 0x0000002500107c02 */ /* 0x000fe40008000f00 */
[----:B------:R-:W-:Y:S02]  /*66c0*/  @P6 IADD3 R17, PT, PT, R20, 0x80, RZ ;  /* 0x0000008014116810 */ /* 0x000fe40007ffe0ff */
[----:B------:R1:W-:Y:S01]  /*66d0*/  STS.128 [R82+0x2030], R12 ;  /* 0x0020300c52007388 */ /* 0x0003e20000000c00 */
[----:B------:R-:W-:Y:S02]  /*66e0*/  LEA R0, R85, UR48, 0x3 ;  /* 0x0000003055007c11 */ /* 0x000fe4000f8e18ff */
[----:B------:R-:W-:Y:S01]  /*66f0*/  @P6 PRMT R16, R16, 0x654, R17 ;  /* 0x0000065410106816 */ /* 0x000fe20000000011 */
[----:B------:R-:W-:Y:S01]  /*6700*/  @!PT LDS RZ, [RZ] ;  /* 0x00000000fffff984 */ /* 0x000fe20000000800 */
[----:B------:R-:W-:Y:S01]  /*6710*/  @!PT LDS RZ, [RZ] ;  /* 0x00000000fffff984 */ /* 0x000fe20000000800 */
[----:B------:R-:W-:Y:S01]  /*6720*/  @!PT LDS RZ, [RZ] ;  /* 0x00000000fffff984 */ /* 0x000fe20000000800 */
[----:B------:R-:W-:Y:S01]  /*6730*/  @!PT LDS RZ, [RZ] ;  /* 0x00000000fffff984 */ /* 0x000fe20000000800 */
[----:B------:R2:W-:Y:S06]  /*6740*/  MEMBAR.ALL.CTA ;  /* 0x0000000000007992 */ /* 0x0005ec0000008000 */
[----:B--2---:R-:W2:Y:S01]  /*6750*/  FENCE.VIEW.ASYNC.S ;  /* 0x00000000000073c6 */ /* 0x004ea20000000000 */
[----:B------:R-:W-:Y:S01]  /*6760*/  @P6 SHF.L.U32 R2, R73, 0x1f, RZ ;  /* 0x0000001f49026819 */ /* 0x000fe200000006ff */
[----:B--2---:R-:W-:Y:S06]  /*6770*/  BAR.SYNC.DEFER_BLOCKING 0x1, 0x80 ;  /* 0x0042000000007b1d */ /* 0x004fec0000010000 */
[----:B------:R-:W-:Y:S05]  /*6780*/  @P0 BRA `(.L_x_110) ;  /* 0x0000000000240947 */ /* 0x000fea0003800000 */
[----:B------:R-:W-:Y:S02]  /*6790*/  UIADD3 UR8, UP0, UPT, UR52, 0x680, URZ ;  /* 0x0000068034087890 */ /* 0x000fe4000ff1e0ff */
[----:B------:R-:W-:Y:S02]  /*67a0*/  UIADD3 UR5, UPT, UPT, UR41, 0x10, URZ ;  /* 0x0000001029057890 */ /* 0x000fe4000fffe0ff */
[----:B------:R-:W-:Y:S02]  /*67b0*/  UIADD3 UR4, UPT, UPT, UR48, 0x2200, URZ ;  /* 0x0000220030047890 */ /* 0x000fe4000fffe0ff */
[----:B------:R-:W-:Y:S01]  /*67c0*/  UIADD3.X UR9, UPT, UPT, URZ, UR53, URZ, UP0, !UPT ;  /* 0x00000035ff097290 */ /* 0x000fe200087fe4ff */
[----:B------:R-:W-:Y:S01]  /*67d0*/  UMOV UR6, UR42 ;  /* 0x0000002a00067c82 */ /* 0x000fe20008000000 */
[----:B------:R-:W-:Y:S07]  /*67e0*/  UMOV UR7, UR36 ;  /* 0x0000002400077c82 */ /* 0x000fee0008000000 */
[----:B------:R2:W-:Y:S01]  /*67f0*/  UTMASTG.3D [UR4], [UR8] ;  /* 0x00000004080073b5 */ /* 0x0005e20008010000 */
[----:B------:R0:W-:Y:S01]  /*6800*/  UTMACMDFLUSH ;  /* 0x00000000000079b7 */ /* 0x0001e20000000000 */
[----:B--2---:R-:W-:Y:S04]  /*6810*/  DEPBAR.LE SB0, 0x1 ;  /* 0x000080400000791a */ /* 0x004fe80000000000 */
.L_x_110:
[----:B------:R-:W-:Y:S05]  /*6820*/  BSYNC.RECONVERGENT B0 ;  /* 0x0000000000007941 */ /* 0x000fea0003800200 */
.L_x_109:
[----:B------:R-:W-:Y:S01]  /*6830*/  BAR.SYNC.DEFER_BLOCKING 0x1, 0x80 ;  /* 0x0042000000007b1d */ /* 0x000fe20000010000 */
[----:B------:R-:W-:Y:S04]  /*6840*/  UIADD3 UR40, UPT, UPT, UR51, 0x1, URZ ;  /* 0x0000000133287890 */ /* 0x000fe8000fffe0ff */
[----:B------:R-:W-:Y:S04]  /*6850*/  UISETP.NE.AND UP0, UPT, UR40, 0x4, UPT ;  /* 0x000000042800788c */ /* 0x000fe8000bf05270 */
[----:B------:R-:W-:Y:S01]  /*6860*/  USEL UR40, UR40, URZ, UP0 ;  /* 0x000000ff28287287 */ /* 0x000fe20008000000 */
[----:B------:R2:W-:Y:S01]  /*6870*/  @P6 SYNCS.ARRIVE.TRANS64.RED.A1T0 RZ, [R16+URZ], RZ ;  /* 0x000000ff10ff69a7 */ /* 0x0005e200081004ff */
[----:B------:R-:W-:Y:S01]  /*6880*/  BSSY B1, `(.L_x_111) ;  /* 0x0000017000017945 */ /* 0x000fe20003800000 */
[----:B------:R-:W4:Y:S02]  /*6890*/  @P6 SYNCS.PHASECHK.TRANS64.TRYWAIT P0, [R0+URZ+0x60], R2 ;  /* 0x00006002000065a7 */ /* 0x000f2400080011ff */
[----:B----4-:R-:W-:Y:S01]  /*68a0*/  @P6 SEL R86, RZ, 0x1, !P0 ;  /* 0x00000001ff566807 */ /* 0x010fe20004000000 */
[----:B--2---:R-:W-:Y:S06]  /*68b0*/  @!P6 BRA `(.L_x_112) ;  /* 0x00000000004ce947 */ /* 0x004fec0003800000 */
        /* <DEDUP_REMOVED lines=9> */
[----:B------:R-:W-:Y:S04]  /*6950*/  SHF.L.U32 R6, R73, 0x1f, RZ ;  /* 0x0000001f49067819 */ /* 0x000fe800000006ff */
[----:B------:R-:W1:Y:S02]  /*6960*/  SYNCS.PHASECHK.TRANS64.TRYWAIT P0, [R0+URZ+0x60], R6 ;  /* 0x00006006000075a7 */ /* 0x000e6400080011ff */
[----:B-1----:R-:W-:Y:S05]  /*6970*/  @!P0 BRA `(.L_x_115) ;  /* 0x0000001c00148947 */ /* 0x002fea0003800000 */
.L_x_114:
[----:B------:R-:W-:Y:S05]  /*6980*/  BSYNC B0 ;  /* 0x0000000000007941 */ /* 0x000fea0003800000 */
.L_x_113:
[----:B------:R-:W-:Y:S02]  /*6990*/  ISETP.NE.AND P0, PT, R87, RZ, PT ;  /* 0x000000ff5700720c */ /* 0x000fe40003f05270 */
[----:B------:R-:W-:Y:S11]  /*69a0*/  IADD3 R85, PT, PT, R85, 0x1, RZ ;  /* 0x0000000155557810 */ /* 0x000ff60007ffe0ff */
[----:B------:R2:W4:Y:S04]  /*69b0*/  @P0 LDS.128 R40, [R5] ;  /* 0x0000000005280984 */ /* 0x0005280000000c00 */
[----:B------:R2:W1:Y:S04]  /*69c0*/  @P0 LDS.128 R44, [R4+0x10] ;  /* 0x00001000042c0984 */ /* 0x0004680000000c00 */
[----:B------:R2:W1:Y:S04]  /*69d0*/  @P0 LDS.128 R48, [R3+0x20] ;  /* 0x0000200003300984 */ /* 0x0004680000000c00 */
[----:B------:R2:W1:Y:S02]  /*69e0*/  @P0 LDS.128 R52, [R2+0x30] ;  /* 0x0000300002340984 */ /* 0x0004640000000c00 */
.L_x_112:
[----:B------:R-:W-:Y:S05]  /*69f0*/  BSYNC B1 ;  /* 0x0000000000017941 */ /* 0x000fea0003800000 */
.L_x_111:
[----:B-1----:R-:W-:Y:S05]  /*6a00*/  VIADD R0, R34, 0x20 ;  /* 0x0000002022007836 */ /* 0x002fea0000000000 */
[----:B------:R-:W-:Y:S04]  /*6a10*/  SHF.R.U32.HI R0, RZ, 0x15, R0 ;  /* 0x00000015ff007819 */ /* 0x000fe80000011600 */
[----:B------:R-:W-:Y:S11]  /*6a20*/  LOP3.LUT P0, RZ, R0, 0x3, R68, 0x48, !PT ;  /* 0x0000000300ff7812 */ /* 0x000ff60007804844 */
[----:B------:R-:W-:Y:S02]  /*6a30*/  @!UPT UIADD3 URZ, UPT, UPT, URZ, URZ, URZ ;  /* 0x000000fffffff290 */ /* 0x000fe4000fffe0ff */
[----:B------:R-:W-:Y:S05]  /*6a40*/  @!P0 BRA `(.L_x_116) ;  /* 0x0000000000408947 */ /* 0x000fea0003800000 */
[----:B------:R-:W1:Y:S01]  /*6a50*/  LDCU.64 UR8, c[0x4][0x70] ;  /* 0x01000e00ff0877ac */ /* 0x000e620008000a00 */
[----:B--2---:R-:W-:Y:S01]  /*6a60*/  MOV R3, 0x0 ;  /* 0x0000000000037802 */ /* 0x004fe20000000f00 */
[----:B------:R-:W-:Y:S02]  /*6a70*/  HFMA2 R12, -RZ, RZ, 0, 5.9604644775390625e-08 ;  /* 0x00000001ff0c7431 */ /* 0x000fe400000001ff */
[----:B------:R-:W-:Y:S02]  /*6a80*/  IMAD.MOV.U32 R8, RZ, RZ, 0x192 ;  /* 0x00000192ff087424 */ /* 0x000fe400078e00ff */
[----:B------:R-:W-:Y:S01]  /*6a90*/  IMAD.MOV.U32 R13, RZ, RZ, RZ ;  /* 0x000000ffff0d7224 */ /* 0x000fe200078e00ff */
[----:B------:R-:W2:Y:S01]  /*6aa0*/  LDCU.64 UR6, c[0x4][0x78] ;  /* 0x01000f00ff0677ac */ /* 0x000ea20008000a00 */
[----:B------:R-:W3:Y:S01]  /*6ab0*/  LDC.64 R2, c[0x4][R3] ;  /* 0x0100000003027b82 */ /* 0x000ee20000000a00 */
        /* <DEDUP_REMOVED lines=9> */
.L_x_116:
[----:B------:R-:W-:Y:S05]  /*6b50*/  WARPSYNC.ALL ;  /* 0x0000000000007948 */ /* 0x000fea0003800000 */
[----:B------:R-:W-:Y:S01]  /*6b60*/  R2UR UR4, R34 ;  /* 0x00000000220472ca */ /* 0x000fe200000e0000 */
[----:B------:R-:W-:Y:S01]  /*6b70*/  BSSY.RECONVERGENT B0, `(.L_x_117) ;  /* 0x0000040000007945 */ /* 0x000fe20003800200 */
[----:B------:R-:W-:Y:S02]  /*6b80*/  ISETP.NE.AND P6, PT, R83, RZ, PT ;  /* 0x000000ff5300720c */ /* 0x000fe40003fc5270 */
[----:B------:R-:W-:Y:S02]  /*6b90*/  ISETP.NE.AND P0, PT, R78, RZ, PT ;  /* 0x000000ff4e00720c */ /* 0x000fe40003f05270 */
[----:B------:R-:W-:Y:S07]  /*6ba0*/  MOV R20, UR40 ;  /* 0x0000002800147c02 */ /* 0x000fee0008000f00 */
[----:B--2---:R-:W1:Y:S02]  /*6bb0*/  LDTM.x16 R4, tmem[UR4+0x20] ;  /* 0x00002004000479ee */ /* 0x004e640008240000 */
[----:B------:R-:W-:Y:S01]  /*6bc0*/  @P6 LEA R20, R20, UR48, 0x3 ;  /* 0x0000003014146c11 */ /* 0x000fe2000f8e18ff */
[C---:B-1----:R-:W-:Y:S01]  /*6bd0*/  FMUL R0, R33.reuse, R4 ;  /* 0x0000000421007220 */ /* 0x042fe20000400000 */
[C---:B------:R-:W-:Y:S01]  /*6be0*/  FMUL R2, R33.reuse, R5 ;  /* 0x0000000521027220 */ /* 0x040fe20000400000 */
[C---:B------:R-:W-:Y:S01]  /*6bf0*/  FMUL R3, R33.reuse, R6 ;  /* 0x0000000621037220 */ /* 0x040fe20000400000 */
[----:B------:R-:W-:Y:S01]  /*6c00*/  FMUL R7, R33, R7 ;  /* 0x0000000721077220 */ /* 0x000fe20000400000 */
[----:B----4-:R-:W-:Y:S01]  /*6c10*/  FFMA R36, R35, R40, R0 ;  /* 0x0000002823247223 */ /* 0x010fe20000000000 */
        /* <DEDUP_REMOVED lines=53> */
.L_x_118:
[----:B------:R-:W-:Y:S05]  /*6f70*/  BSYNC.RECONVERGENT B0 ;  /* 0x0000000000007941 */ /* 0x000fea0003800200 */
.L_x_117:
        /* <DEDUP_REMOVED lines=21> */
.L_x_122:
[----:B------:R-:W-:Y:S05]  /*70d0*/  BSYNC B0 ;  /* 0x0000000000007941 */ /* 0x000fea0003800000 */
.L_x_121:
[----:B------:R-:W-:Y:S11]  /*70e0*/  ISETP.NE.AND P0, PT, R87, RZ, PT ;  /* 0x000000ff5700720c */ /* 0x000ff60003f05270 */
[----:B------:R-:W-:Y:S02]  /*70f0*/  @!UPT UIADD3 URZ, UPT, UPT, URZ, URZ, URZ ;  /* 0x000000fffffff290 */ /* 0x000fe4000fffe0ff */
[----:B------:R2:W4:Y:S04]  /*7100*/  @P0 LDS.128 R40, [R4] ;  /* 0x0000000004280984 */ /* 0x0005280000000c00 */
[----:B------:R2:W1:Y:S04]  /*7110*/  @P0 LDS.128 R44, [R3+0x10] ;  /* 0x00001000032c0984 */ /* 0x0004680000000c00 */
[----:B------:R2:W1:Y:S04]  /*7120*/  @P0 LDS.128 R48, [R2+0x20] ;  /* 0x0000200002300984 */ /* 0x0004680000000c00 */
[----:B------:R2:W1:Y:S02]  /*7130*/  @P0 LDS.128 R52, [R85+0x30] ;  /* 0x0000300055340984 */ /* 0x0004640000000c00 */
.L_x_120:
[----:B------:R-:W-:Y:S05]  /*7140*/  BSYNC B1 ;  /* 0x0000000000017941 */ /* 0x000fea0003800000 */
.L_x_119:
        /* <DEDUP_REMOVED lines=21> */
.L_x_124:
[----:B------:R-:W-:Y:S01]  /*72a0*/  ISETP.NE.AND P0, PT, R78, RZ, PT ;  /* 0x000000ff4e00720c */ /* 0x000fe20003f05270 */
[----:B------:R-:W-:Y:S05]  /*72b0*/  WARPSYNC.ALL ;  /* 0x0000000000007948 */ /* 0x000fea0003800000 */
[----:B------:R-:W-:Y:S01]  /*72c0*/  R2UR UR4, R34 ;  /* 0x00000000220472ca */ /* 0x000fe200000e0000 */
[----:B------:R-:W-:Y:S01]  /*72d0*/  BSSY.RECONVERGENT B0, `(.L_x_125) ;  /* 0x000003c000007945 */ /* 0x000fe20003800200 */
[----:B------:R-:W-:Y:S11]  /*72e0*/  R2UR UR5, R84 ;  /* 0x00000000540572ca */ /* 0x000ff600000e0000 */
[----:B--2---:R-:W1:Y:S01]  /*72f0*/  LDTM.x16 R4, tmem[UR4+0x30] ;  /* 0x00003004000479ee */ /* 0x004e620008240000 */
[----:B------:R-:W-:Y:S01]  /*7300*/  NOP ;  /* 0x0000000000007918 */ /* 0x000fe20000000000 */
[----:B------:R-:W-:Y:S04]  /*7310*/  UIADD3 UR5, UPT, UPT, UR5, 0xf0, URZ ;  /* 0x000000f005057890 */ /* 0x000fe8000fffe0ff */
[----:B------:R-:W-:Y:S09]  /*7320*/  UPRMT UR5, UR37, 0x654, UR5 ;  /* 0x0000065425057896 */ /* 0x000ff20008000005 */
[----:B-1----:R-:W-:Y:S01]  /*7330*/  SYNCS.ARRIVE.TRANS64.RED.A1T0 RZ, [UR5], RZ ;  /* 0x000000ffffff79a7 */ /* 0x002fe20008100405 */
[C---:B------:R-:W-:Y:S01]  /*7340*/  FMUL R0, R33.reuse, R4 ;  /* 0x0000000421007220 */ /* 0x040fe20000400000 */
        /* <DEDUP_REMOVED lines=52> */
.L_x_126:
[----:B------:R-:W-:Y:S05]  /*7690*/  BSYNC.RECONVERGENT B0 ;  /* 0x0000000000007941 */ /* 0x000fea0003800200 */
.L_x_125:
[----:B------:R-:W-:Y:S01]  /*76a0*/  BAR.SYNC.DEFER_BLOCKING 0x1, 0x80 ;  /* 0x0042000000007b1d */ /* 0x000fe20000010000 */
[----:B------:R-:W-:Y:S01]  /*76b0*/  UISETP.NE.AND UP0, UPT, UR49, -0x4, UPT ;  /* 0xfffffffc3100788c */ /* 0x000fe2000bf05270 */
[----:B------:R-:W-:Y:S08]  /*76c0*/  IADD3 R31, PT, PT, R31, 0x1, RZ ;  /* 0x000000011f1f7810 */ /* 0x000ff00007ffe0ff */
[----:B------:R-:W-:Y:S05]  /*76d0*/  BRA.U !UP0, `(.L_x_127) ;  /* 0x0000000108287547 */ /* 0x000fea000b800000 */
[----:B------:R-:W-:Y:S01]  /*76e0*/  ISETP.NE.AND P0, PT, R83, RZ, PT ;  /* 0x000000ff5300720c */ /* 0x000fe20003f05270 */
[----:B------:R-:W-:Y:S01]  /*76f0*/  IMAD.U32 R2, RZ, RZ, UR51 ;  /* 0x00000033ff027e24 */ /* 0x000fe2000f8e00ff */
[----:B------:R-:W-:Y:S01]  /*7700*/  UIADD3 UR51, UPT, UPT, UR51, 0x1, URZ ;  /* 0x0000000133337890 */ /* 0x000fe2000fffe0ff */
[----:B------:R-:W-:Y:S03]  /*7710*/  IMAD.U32 R0, RZ, RZ, UR37 ;  /* 0x00000025ff007e24 */ /* 0x000fe6000f8e00ff */
[----:B------:R-:W-:Y:S04]  /*7720*/  UISETP.NE.AND UP0, UPT, UR51, 0x4, UPT ;  /* 0x000000043300788c */ /* 0x000fe8000bf05270 */
[----:B------:R-:W-:Y:S03]  /*7730*/  USEL UR51, UR51, URZ, UP0 ;  /* 0x000000ff33337287 */ /* 0x000fe60008000000 */
[----:B------:R-:W-:Y:S05]  /*7740*/  @P0 LEA R2, R2, UR48, 0x3 ;  /* 0x0000003002020c11 */ /* 0x000fea000f8e18ff */
[----:B------:R-:W-:Y:S05]  /*7750*/  @P0 VIADD R2, R2, 0x80 ;  /* 0x0000008002020836 */ /* 0x000fea0000000000 */
[----:B------:R-:W-:Y:S04]  /*7760*/  @P0 PRMT R0, R0, 0x654, R2 ;  /* 0x0000065400000816 */ /* 0x000fe80000000002 */
[----:B------:R2:W-:Y:S03]  /*7770*/  @P0 SYNCS.ARRIVE.TRANS64.RED.A1T0 RZ, [R0+URZ], RZ ;  /* 0x000000ff00ff09a7 */ /* 0x0005e600081004ff */
.L_x_127:
[----:B------:R-:W-:Y:S01]  /*7780*/  ISETP.NE.AND P2, PT, R79, RZ, PT ;  /* 0x000000ff4f00720c */ /* 0x000fe20003f45270 */
[----:B------:R-:W-:Y:S01]  /*7790*/  UIADD3 UR49, UPT, UPT, UR49, 0x4, URZ ;  /* 0x0000000431317890 */ /* 0x000fe2000fffe0ff */
[----:B------:R-:W-:Y:S01]  /*77a0*/  ISETP.NE.AND P0, PT, R81, 0x2, PT ;  /* 0x000000025100780c */ /* 0x000fe20003f05270 */
[----:B-1----:R-:W-:Y:S01]  /*77b0*/  IMAD.IADD R14, R29, 0x1, R62 ;  /* 0x000000011d0e7824 */ /* 0x002fe200078e023e */
[----:B------:R-:W-:Y:S01]  /*77c0*/  ISETP.NE.AND P1, PT, R31, 0x4, PT ;  /* 0x000000041f00780c */ /* 0x000fe20003f25270 */
[----:B------:R-:W-:Y:S01]  /*77d0*/  IMAD.IADD R15, R30, 0x1, R63 ;  /* 0x000000011e0f7824 */ /* 0x000fe200078e023f */
[----:B------:R-:W-:Y:S02]  /*77e0*/  SEL R2, RZ, 0x1, P0 ;  /* 0x00000001ff027807 */ /* 0x000fe40000000000 */
[----:B--2---:R-:W-:Y:S02]  /*77f0*/  SEL R0, RZ, 0x1, P1 ;  /* 0x00000001ff007807 */ /* 0x004fe40000800000 */
[----:B------:R-:W-:Y:S02]  /*7800*/  LOP3.LUT R71, R71, R2, RZ, 0x3c, !PT ;  /* 0x0000000247477212 */ /* 0x000fe400078e3cff */
[----:B------:R-:W-:Y:S02]  /*7810*/  LOP3.LUT R72, R72, R0, RZ, 0x3c, !PT ;  /* 0x0000000048487212 */ /* 0x000fe400078e3cff */
[----:B------:R-:W-:Y:S02]  /*7820*/  @P2 R2UR UR36, R70 ;  /* 0x00000000462422ca */ /* 0x000fe400000e0000 */
[----:B------:R-:W-:Y:S02]  /*7830*/  SEL R81, R81, RZ, P0 ;  /* 0x000000ff51517207 */ /* 0x000fe40000000000 */
[----:B------:R-:W-:Y:S01]  /*7840*/  SEL R31, R31, RZ, P1 ;  /* 0x000000ff1f1f7207 */ /* 0x000fe20000800000 */
[----:B------:R-:W-:Y:S10]  /*7850*/  @P2 BRA `(.L_x_128) ;  /* 0xffffffd400502947 */ /* 0x000ff4000383ffff */
[----:B------:R-:W-:-:S09]  /*7860*/  UISETP.NE.AND UP0, UPT, UR50, URZ, UPT ;  /* 0x000000ff3200728c */ /* 0x000fd2000bf05270 */
[----:B------:R-:W-:Y:S05]  /*7870*/  BRA.U !UP0, `(.L_x_129) ;  /* 0x0000000108487547 */ /* 0x000fea000b800000 */
[----:B------:R-:W1:Y:S02]  /*7880*/  LDCU.64 UR4, c[0x0][0x890] ;  /* 0x00011200ff0477ac */ /* 0x000e640008000a00 */
[----:B-1----:R-:W-:-:S04]  /*7890*/  UISETP.NE.U32.AND UP0, UPT, UR4, URZ, UPT ;  /* 0x000000ff0400728c */ /* 0x002fc8000bf05070 */
[----:B------:R-:W-:-:S09]  /*78a0*/  UISETP.NE.AND.EX UP0, UPT, UR5, URZ, UPT, UP0 ;  /* 0x000000ff0500728c */ /* 0x000fd2000bf05300 */
[----:B------:R-:W-:Y:S05]  /*78b0*/  BRA.U UP0, `(.L_x_130) ;  /* 0x00000001000c7547 */ /* 0x000fea000b800000 */
[----:B------:R-:W-:-:S13]  /*78c0*/  FSETP.NEU.AND P0, PT, R35, RZ, PT ;  /* 0x000000ff2300720b */ /* 0x000fda0003f0d000 */
[----:B------:R-:W-:Y:S05]  /*78d0*/  @!P0 EXIT ;  /* 0x000000000000894d */ /* 0x000fea0003800000 */
[----:B------:R-:W-:Y:S05]  /*78e0*/  BRA `(.L_x_129) ;  /* 0x00000000002c7947 */ /* 0x000fea0003800000 */
.L_x_130:
[----:B------:R-:W-:Y:S01]  /*78f0*/  ISETP.NE.AND P0, PT, R80, RZ, PT ;  /* 0x000000ff5000720c */ /* 0x000fe20003f05270 */
[----:B------:R-:W-:-:S12]  /*7900*/  BSSY.RECONVERGENT B0, `(.L_x_129) ;  /* 0x0000009000007945 */ /* 0x000fd80003800200 */
[----:B------:R-:W-:Y:S05]  /*7910*/  @P0 BRA `(.L_x_131) ;  /* 0x0000000000140947 */ /* 0x000fea0003800000 */
[----:B------:R-:W1:Y:S02]  /*7920*/  LDCU.64 UR4, c[0x0][0x888] ;  /* 0x00011100ff0477ac */ /* 0x000e640008000a00 */
[----:B-1----:R-:W-:-:S04]  /*7930*/  ISETP.NE.U32.AND P0, PT, RZ, UR4, PT ;  /* 0x00000004ff007c0c */ /* 0x002fc8000bf05070 */
[----:B------:R-:W-:-:S13]  /*7940*/  ISETP.NE.AND.EX P0, PT, RZ, UR5, PT, P0 ;  /* 0x00000005ff007c0c */ /* 0x000fda000bf05300 */
[----:B------:R-:W-:Y:S05]  /*7950*/  @!P0 EXIT ;  /* 0x000000000000894d */ /* 0x000fea0003800000 */
[----:B------:R-:W-:Y:S05]  /*7960*/  BRA `(.L_x_132) ;  /* 0x0000000000087947 */ /* 0x000fea0003800000 */
.L_x_131:
[----:B------:R-:W-:-:S13]  /*7970*/  FSETP.NEU.AND P0, PT, R35, RZ, PT ;  /* 0x000000ff2300720b */ /* 0x000fda0003f0d000 */
[----:B------:R-:W-:Y:S05]  /*7980*/  @!P0 EXIT ;  /* 0x000000000000894d */ /* 0x000fea0003800000 */
.L_x_132:
[----:B------:R-:W-:Y:S05]  /*7990*/  BSYNC.RECONVERGENT B0 ;  /* 0x0000000000007941 */ /* 0x000fea0003800200 */
.L_x_129:
[----:B------:R-:W-:Y:S01]  /*79a0*/  ULEA UR4, UR51, UR48, 0x3 ;  /* 0x0000003033047291 */ /* 0x000fe2000f8e18ff */
[----:B------:R-:W-:-:S04]  /*79b0*/  DEPBAR.LE SB0, 0x0 ;  /* 0x000080000000791a */ /* 0x000fc80000000000 */
[----:B------:R-:W-:-:S04]  /*79c0*/  UIADD3 UR4, UPT, UPT, UR4, 0x80, URZ ;  /* 0x0000008004047890 */ /* 0x000fc8000fffe0ff */
[----:B------:R-:W-:-:S09]  /*79d0*/  UPRMT UR4, UR37, 0x654, UR4 ;  /* 0x0000065425047896 */ /* 0x000fd20008000004 */
[----:B------:R-:W-:Y:S01]  /*79e0*/  SYNCS.ARRIVE.TRANS64.RED.A1T0 RZ, [UR4], RZ ;  /* 0x000000ffffff79a7 */ /* 0x000fe20008100404 */
[----:B------:R-:W-:Y:S05]  /*79f0*/  EXIT ;  /* 0x000000000000794d */ /* 0x000fea0003800000 */
.L_x_19:
[----:B--2---:R2:W1:Y:S02]  /*7a00*/  SYNCS.PHASECHK.TRANS64.TRYWAIT P0, [R2+URZ+0x120], R3 ;  /* 0x00012003020075a7 */ /* 0x00446400080011ff */
[----:B-1----:R-:W-:Y:S05]  /*7a10*/  @!P0 NANOSLEEP.SYNCS 0x989680 ;  /* 0x009896800000895d */ /* 0x002fea0003900000 */
[----:B------:R-:W1:Y:S02]  /*7a20*/  @!P0 SYNCS.PHASECHK.TRANS64 P0, [R2+URZ+0x120], R3 ;  /* 0x00012003020085a7 */ /* 0x000e6400080010ff */
[----:B-1----:R-:W-:Y:S05]  /*7a30*/  @!P0 BRA `(.L_x_19) ;  /* 0xfffffffc00f08947 */ /* 0x002fea000383ffff */
[----:B------:R-:W-:Y:S05]  /*7a40*/  BRA `(.L_x_133) ;  /* 0xffffff9800f47947 */ /* 0x000fea000383ffff */
.L_x_22:
[----:B-1----:R-:W-:-:S07]  /*7a50*/  MOV R2, UR33 ;  /* 0x0000002100027c02 */ /* 0x002fce0008000f00 */
.L_x_134:
[----:B-1----:R1:W2:Y:S02]  /*7a60*/  SYNCS.PHASECHK.TRANS64.TRYWAIT P0, [R2+URZ+0x30], R4 ;  /* 0x00003004020075a7 */ /* 0x0022a400080011ff */
[----:B--2---:R-:W-:Y:S05]  /*7a70*/  @!P0 NANOSLEEP.SYNCS 0x989680 ;  /* 0x009896800000895d */ /* 0x004fea0003900000 */
[----:B------:R-:W2:Y:S02]  /*7a80*/  @!P0 SYNCS.PHASECHK.TRANS64 P0, [R2+URZ+0x30], R4 ;  /* 0x00003004020085a7 */ /* 0x000ea400080010ff */
[----:B--2---:R-:W-:Y:S05]  /*7a90*/  @!P0 BRA `(.L_x_134) ;  /* 0xfffffffc00f08947 */ /* 0x004fea000383ffff */
[----:B------:R-:W-:Y:S05]  /*7aa0*/  BRA `(.L_x_21) ;  /* 0xffffff9c00447947 */ /* 0x000fea000383ffff */
.L_x_28:
[----:B-1----:R-:W-:-:S07]  /*7ab0*/  MOV R2, UR17 ;  /* 0x0000001100027c02 */ /* 0x002fce0008000f00 */
.L_x_135:
[----:B-1----:R1:W2:Y:S02]  /*7ac0*/  SYNCS.PHASECHK.TRANS64.TRYWAIT P0, [R2+URZ+0x30], R4 ;  /* 0x00003004020075a7 */ /* 0x0022a400080011ff */
[----:B--2---:R-:W-:Y:S05]  /*7ad0*/  @!P0 NANOSLEEP.SYNCS 0x989680 ;  /* 0x009896800000895d */ /* 0x004fea0003900000 */
[----:B------:R-:W2:Y:S02]  /*7ae0*/  @!P0 SYNCS.PHASECHK.TRANS64 P0, [R2+URZ+0x30], R4 ;  /* 0x00003004020085a7 */ /* 0x000ea400080010ff */
[----:B--2---:R-:W-:Y:S05]  /*7af0*/  @!P0 BRA `(.L_x_135) ;  /* 0xfffffffc00f08947 */ /* 0x004fea000383ffff */
[----:B------:R-:W-:Y:S05]  /*7b00*/  BRA `(.L_x_27) ;  /* 0xffffff9c00ec7947 */ /* 0x000fea000383ffff */
.L_x_32:
[----:B-1----:R1:W2:Y:S02]  /*7b10*/  SYNCS.PHASECHK.TRANS64.TRYWAIT P0, [R2+URZ+0xb0], R3 ;  /* 0x0000b003020075a7 */ /* 0x0022a400080011ff */
[----:B--2---:R-:W-:Y:S05]  /*7b20*/  @!P0 NANOSLEEP.SYNCS 0x989680 ;  /* 0x009896800000895d */ /* 0x004fea0003900000 */
[----:B------:R-:W2:Y:S02]  /*7b30*/  @!P0 SYNCS.PHASECHK.TRANS64 P0, [R2+URZ+0xb0], R3 ;  /* 0x0000b003020085a7 */ /* 0x000ea400080010ff */
[----:B--2---:R-:W-:Y:S05]  /*7b40*/  @!P0 BRA `(.L_x_32) ;  /* 0xfffffffc00f08947 */ /* 0x004fea000383ffff */
[----:B------:R-:W-:Y:S05]  /*7b50*/  BRA `(.L_x_136) ;  /* 0xffffffa0007c7947 */ /* 0x000fea000383ffff */
.L_x_36:
[----:B----4-:R-:W-:-:S07]  /*7b60*/  MOV R0, UR5 ;  /* 0x0000000500007c02 */ /* 0x010fce0008000f00 */
.L_x_137:
[----:B-1----:R1:W2:Y:S02]  /*7b70*/  SYNCS.PHASECHK.TRANS64.TRYWAIT P0, [R0+URZ], R2 ;  /* 0x00000002000075a7 */ /* 0x0022a400080011ff */
[----:B--2---:R-:W-:Y:S05]  /*7b80*/  @!P0 NANOSLEEP.SYNCS 0x989680 ;  /* 0x009896800000895d */ /* 0x004fea0003900000 */
[----:B------:R-:W2:Y:S02]  /*7b90*/  @!P0 SYNCS.PHASECHK.TRANS64 P0, [R0+URZ], R2 ;  /* 0x00000002000085a7 */ /* 0x000ea400080010ff */
[----:B--2---:R-:W-:Y:S05]  /*7ba0*/  @!P0 BRA `(.L_x_137) ;  /* 0xfffffffc00f08947 */ /* 0x004fea000383ffff */
[----:B------:R-:W-:Y:S05]  /*7bb0*/  BRA `(.L_x_138) ;  /* 0xffffffa400ec7947 */ /* 0x000fea000383ffff */
.L_x_37:
[----:B----4-:R-:W-:-:S07]  /*7bc0*/  MOV R0, UR5 ;  /* 0x0000000500007c02 */ /* 0x010fce0008000f00 */
.L_x_139:
[----:B-1----:R1:W2:Y:S02]  /*7bd0*/  SYNCS.PHASECHK.TRANS64.TRYWAIT P0, [R0+URZ], R3 ;  /* 0x00000003000075a7 */ /* 0x0022a400080011ff */
[----:B--2---:R-:W-:Y:S05]  /*7be0*/  @!P0 NANOSLEEP.SYNCS 0x989680 ;  /* 0x009896800000895d */ /* 0x004fea0003900000 */
[----:B------:R-:W2:Y:S02]  /*7bf0*/  @!P0 SYNCS.PHASECHK.TRANS64 P0, [R0+URZ], R3 ;  /* 0x00000003000085a7 */ /* 0x000ea400080010ff */
[----:B--2---:R-:W-:Y:S05]  /*7c00*/  @!P0 BRA `(.L_x_139) ;  /* 0xfffffffc00f08947 */ /* 0x004fea000383ffff */
[----:B------:R-:W-:Y:S05]  /*7c10*/  BRA `(.L_x_140) ;  /* 0xffffffa400f87947 */ /* 0x000fea000383ffff */
.L_x_38:
[----:B----4-:R-:W-:-:S07]  /*7c20*/  MOV R0, UR5 ;  /* 0x0000000500007c02 */ /* 0x010fce0008000f00 */
.L_x_141:
[----:B-1----:R1:W2:Y:S02]  /*7c30*/  SYNCS.PHASECHK.TRANS64.TRYWAIT P0, [R0+URZ], R3 ;  /* 0x00000003000075a7 */ /* 0x0022a400080011ff */
[----:B--2---:R-:W-:Y:S05]  /*7c40*/  @!P0 NANOSLEEP.SYNCS 0x989680 ;  /* 0x009896800000895d */ /* 0x004fea0003900000 */
[----:B------:R-:W2:Y:S02]  /*7c50*/  @!P0 SYNCS.PHASECHK.TRANS64 P0, [R0+URZ], R3 ;  /* 0x00000003000085a7 */ /* 0x000ea400080010ff */
[----:B--2---:R-:W-:Y:S05]  /*7c60*/  @!P0 BRA `(.L_x_141) ;  /* 0xfffffffc00f08947 */ /* 0x004fea000383ffff */
[----:B------:R-:W-:Y:S05]  /*7c70*/  BRA `(.L_x_142) ;  /* 0xffffffa800047947 */ /* 0x000fea000383ffff */
.L_x_39:
[----:B----4-:R-:W-:-:S07]  /*7c80*/  MOV R0, UR5 ;  /* 0x0000000500007c02 */ /* 0x010fce0008000f00 */
.L_x_143:
[----:B-1----:R1:W2:Y:S02]  /*7c90*/  SYNCS.PHASECHK.TRANS64.TRYWAIT P0, [R0+URZ], R3 ;  /* 0x00000003000075a7 */ /* 0x0022a400080011ff */
[----:B--2---:R-:W-:Y:S05]  /*7ca0*/  @!P0 NANOSLEEP.SYNCS 0x989680 ;  /* 0x009896800000895d */ /* 0x004fea0003900000 */
[----:B------:R-:W2:Y:S02]  /*7cb0*/  @!P0 SYNCS.PHASECHK.TRANS64 P0, [R0+URZ], R3 ;  /* 0x00000003000085a7 */ /* 0x000ea400080010ff */
[----:B--2---:R-:W-:Y:S05]  /*7cc0*/  @!P0 BRA `(.L_x_143) ;  /* 0xfffffffc00f08947 */ /* 0x004fea000383ffff */
[----:B------:R-:W-:Y:S05]  /*7cd0*/  BRA `(.L_x_144) ;  /* 0xffffffa800107947 */ /* 0x000fea000383ffff */
.L_x_40:
[----:B----4-:R-:W-:-:S07]  /*7ce0*/  MOV R0, UR5 ;  /* 0x0000000500007c02 */ /* 0x010fce0008000f00 */
.L_x_145:
[----:B-1----:R1:W2:Y:S02]  /*7cf0*/  SYNCS.PHASECHK.TRANS64.TRYWAIT P0, [R0+URZ], R3 ;  /* 0x00000003000075a7 */ /* 0x0022a400080011ff */
[----:B--2---:R-:W-:Y:S05]  /*7d00*/  @!P0 NANOSLEEP.SYNCS 0x989680 ;  /* 0x009896800000895d */ /* 0x004fea0003900000 */
[----:B------:R-:W2:Y:S02]  /*7d10*/  @!P0 SYNCS.PHASECHK.TRANS64 P0, [R0+URZ], R3 ;  /* 0x00000003000085a7 */ /* 0x000ea400080010ff */
[----:B--2---:R-:W-:Y:S05]  /*7d20*/  @!P0 BRA `(.L_x_145) ;  /* 0xfffffffc00f08947 */ /* 0x004fea000383ffff */
[----:B------:R-:W-:Y:S05]  /*7d30*/  BRA `(.L_x_146) ;  /* 0xffffffa8001c7947 */ /* 0x000fea000383ffff */
.L_x_43:
[----:B-1----:R1:W2:Y:S02]  /*7d40*/  SYNCS.PHASECHK.TRANS64.TRYWAIT P0, [R0+URZ+0x110], R4 ;  /* 0x00011004000075a7 */ /* 0x0022a400080011ff */
[----:B--2---:R-:W-:Y:S05]  /*7d50*/  @!P0 NANOSLEEP.SYNCS 0x989680 ;  /* 0x009896800000895d */ /* 0x004fea0003900000 */
[----:B------:R-:W2:Y:S02]  /*7d60*/  @!P0 SYNCS.PHASECHK.TRANS64 P0, [R0+URZ+0x110], R4 ;  /* 0x00011004000085a7 */ /* 0x000ea400080010ff */
[----:B--2---:R-:W-:Y:S05]  /*7d70*/  @!P0 BRA `(.L_x_43) ;  /* 0xfffffffc00f08947 */ /* 0x004fea000383ffff */
[----:B------:R-:W-:Y:S05]  /*7d80*/  BRA `(.L_x_147) ;  /* 0xffffffa800787947 */ /* 0x000fea000383ffff */
.L_x_44:
[----:B------:R-:W-:-:S07]  /*7d90*/  MOV R0, UR5 ;  /* 0x0000000500007c02 */ /* 0x000fce0008000f00 */
.L_x_148:
[----:B-1----:R1:W2:Y:S02]  /*7da0*/  SYNCS.PHASECHK.TRANS64.TRYWAIT P0, [R0+URZ+0xc0], R5 ;  /* 0x0000c005000075a7 */ /* 0x0022a400080011ff */
[----:B--2---:R-:W-:Y:S05]  /*7db0*/  @!P0 NANOSLEEP.SYNCS 0x989680 ;  /* 0x009896800000895d */ /* 0x004fea0003900000 */
[----:B------:R-:W2:Y:S02]  /*7dc0*/  @!P0 SYNCS.PHASECHK.TRANS64 P0, [R0+URZ+0xc0], R5 ;  /* 0x0000c005000085a7 */ /* 0x000ea400080010ff */
[----:B--2---:R-:W-:Y:S05]  /*7dd0*/  @!P0 BRA `(.L_x_148) ;  /* 0xfffffffc00f08947 */ /* 0x004fea000383ffff */
[----:B------:R-:W-:Y:S05]  /*7de0*/  BRA `(.L_x_149) ;  /* 0xffffffa800887947 */ /* 0x000fea000383ffff */
.L_x_45:
[----:B-1----:R1:W2:Y:S02]  /*7df0*/  SYNCS.PHASECHK.TRANS64.TRYWAIT P1, [R0+URZ+0xb0], R4 ;  /* 0x0000b004000075a7 */ /* 0x0022a400080211ff */
[----:B--2---:R-:W-:Y:S05]  /*7e00*/  @!P1 NANOSLEEP.SYNCS 0x989680 ;  /* 0x009896800000995d */ /* 0x004fea0003900000 */
[----:B------:R-:W2:Y:S02]  /*7e10*/  @!P1 SYNCS.PHASECHK.TRANS64 P1, [R0+URZ+0xb0], R4 ;  /* 0x0000b004000095a7 */ /* 0x000ea400080210ff */
[----:B--2---:R-:W-:Y:S05]  /*7e20*/  @!P1 BRA `(.L_x_45) ;  /* 0xfffffffc00f09947 */ /* 0x004fea000383ffff */
[----:B------:R-:W-:Y:S05]  /*7e30*/  BRA `(.L_x_150) ;  /* 0xffffffa800b87947 */ /* 0x000fea000383ffff */
.L_x_48:
[----:B------:R-:W-:-:S07]  /*7e40*/  MOV R0, UR5 ;  /* 0x0000000500007c02 */ /* 0x000fce0008000f00 */
.L_x_151:
[----:B-1----:R1:W2:Y:S02]  /*7e50*/  SYNCS.PHASECHK.TRANS64.TRYWAIT P0, [R0+URZ+0xc0], R2 ;  /* 0x0000c002000075a7 */ /* 0x0022a400080011ff */
[----:B--2---:R-:W-:Y:S05]  /*7e60*/  @!P0 NANOSLEEP.SYNCS 0x989680 ;  /* 0x009896800000895d */ /* 0x004fea0003900000 */
[----:B------:R-:W2:Y:S02]  /*7e70*/  @!P0 SYNCS.PHASECHK.TRANS64 P0, [R0+URZ+0xc0], R2 ;  /* 0x0000c002000085a7 */ /* 0x000ea400080010ff */
[----:B--2---:R-:W-:Y:S05]  /*7e80*/  @!P0 BRA `(.L_x_151) ;  /* 0xfffffffc00f08947 */ /* 0x004fea000383ffff */
[----:B------:R-:W-:Y:S05]  /*7e90*/  BRA `(.L_x_47) ;  /* 0xffffffac000c7947 */ /* 0x000fea000383ffff */
.L_x_55:
[----:B-1----:R1:W2:Y:S02]  /*7ea0*/  SYNCS.PHASECHK.TRANS64.TRYWAIT P1, [R0+URZ+0xb0], R2 ;  /* 0x0000b002000075a7 */ /* 0x0022a400080211ff */
[----:B--2---:R-:W-:Y:S05]  /*7eb0*/  @!P1 NANOSLEEP.SYNCS 0x989680 ;  /* 0x009896800000995d */ /* 0x004fea0003900000 */
[----:B------:R-:W2:Y:S02]  /*7ec0*/  @!P1 SYNCS.PHASECHK.TRANS64 P1, [R0+URZ+0xb0], R2 ;  /* 0x0000b002000095a7 */ /* 0x000ea400080210ff */
[----:B--2---:R-:W-:Y:S05]  /*7ed0*/  @!P1 BRA `(.L_x_55) ;  /* 0xfffffffc00f09947 */ /* 0x004fea000383ffff */
[----:B------:R-:W-:Y:S05]  /*7ee0*/  BRA `(.L_x_152) ;  /* 0xffffffb0007c7947 */ /* 0x000fea000383ffff */
.L_x_56:
[----:B------:R-:W-:-:S07]  /*7ef0*/  MOV R2, UR7 ;  /* 0x0000000700027c02 */ /* 0x000fce0008000f00 */
.L_x_153:
[----:B-1----:R1:W2:Y:S02]  /*7f00*/  SYNCS.PHASECHK.TRANS64.TRYWAIT P0, [R2+URZ+0xf0], R0 ;  /* 0x0000f000020075a7 */ /* 0x0022a400080011ff */
[----:B--2---:R-:W-:Y:S05]  /*7f10*/  @!P0 NANOSLEEP.SYNCS 0x989680 ;  /* 0x009896800000895d */ /* 0x004fea0003900000 */
[----:B------:R-:W2:Y:S02]  /*7f20*/  @!P0 SYNCS.PHASECHK.TRANS64 P0, [R2+URZ+0xf0], R0 ;  /* 0x0000f000020085a7 */ /* 0x000ea400080010ff */
[----:B--2---:R-:W-:Y:S05]  /*7f30*/  @!P0 BRA `(.L_x_153) ;  /* 0xfffffffc00f08947 */ /* 0x004fea000383ffff */
[----:B------:R-:W-:Y:S05]  /*7f40*/  BRA `(.L_x_154) ;  /* 0xffffffb000b47947 */ /* 0x000fea000383ffff */
.L_x_59:
[----:B------:R-:W-:Y:S07]  /*7f50*/  MOV R0, UR6 ;  /* 0x0000000600007c02 */ /* 0x000fee0008000f00 */
.L_x_155:
[----:B-1----:R1:W2:Y:S02]  /*7f60*/  SYNCS.PHASECHK.TRANS64.TRYWAIT P0, [R0+URZ], R2 ;  /* 0x00000002000075a7 */ /* 0x0022a400080011ff */
[----:B--2---:R-:W-:Y:S05]  /*7f70*/  @!P0 NANOSLEEP.SYNCS 0x989680 ;  /* 0x009896800000895d */ /* 0x004fea0003900000 */
[----:B------:R-:W2:Y:S02]  /*7f80*/  @!P0 SYNCS.PHASECHK.TRANS64 P0, [R0+URZ], R2 ;  /* 0x00000002000085a7 */ /* 0x000ea400080010ff */
[----:B--2---:R-:W-:Y:S05]  /*7f90*/  @!P0 BRA `(.L_x_155) ;  /* 0xfffffffc00f08947 */ /* 0x004fea000383ffff */
[----:B------:R-:W-:Y:S05]  /*7fa0*/  BRA `(.L_x_58) ;  /* 0xffffffb000d07947 */ /* 0x000fea000383ffff */
.L_x_62:
[----:B------:R-:W-:-:S07]  /*7fb0*/  MOV R0, UR6 ;  /* 0x0000000600007c02 */ /* 0x000fce0008000f00 */
.L_x_156:
[----:B--2---:R2:W4:Y:S02]  /*7fc0*/  SYNCS.PHASECHK.TRANS64.TRYWAIT P0, [R0+URZ], R2 ;  /* 0x00000002000075a7 */ /* 0x00452400080011ff */
[----:B----4-:R-:W-:Y:S05]  /*7fd0*/  @!P0 NANOSLEEP.SYNCS 0x989680 ;  /* 0x009896800000895d */ /* 0x010fea0003900000 */
[----:B------:R-:W4:Y:S02]  /*7fe0*/  @!P0 SYNCS.PHASECHK.TRANS64 P0, [R0+URZ], R2 ;  /* 0x00000002000085a7 */ /* 0x000f2400080010ff */
[----:B----4-:R-:W-:Y:S05]  /*7ff0*/  @!P0 BRA `(.L_x_156) ;  /* 0xfffffffc00f08947 */ /* 0x010fea000383ffff */
[----:B------:R-:W-:Y:S05]  /*8000*/  BRA `(.L_x_157) ;  /* 0xffffffb400ac7947 */ /* 0x000fea000383ffff */
.L_x_63:
[----:B------:R-:W-:-:S07]  /*8010*/  MOV R0, UR6 ;  /* 0x0000000600007c02 */ /* 0x000fce0008000f00 */
.L_x_158:
[----:B-1----:R1:W2:Y:S02]  /*8020*/  SYNCS.PHASECHK.TRANS64.TRYWAIT P0, [R0+URZ], R3 ;  /* 0x00000003000075a7 */ /* 0x0022a400080011ff */
[----:B--2---:R-:W-:Y:S05]  /*8030*/  @!P0 NANOSLEEP.SYNCS 0x989680 ;  /* 0x009896800000895d */ /* 0x004fea0003900000 */
[----:B------:R-:W2:Y:S02]  /*8040*/  @!P0 SYNCS.PHASECHK.TRANS64 P0, [R0+URZ], R3 ;  /* 0x00000003000085a7 */ /* 0x000ea400080010ff */
[----:B--2---:R-:W-:Y:S05]  /*8050*/  @!P0 BRA `(.L_x_158) ;  /* 0xfffffffc00f08947 */ /* 0x004fea000383ffff */
[----:B------:R-:W-:Y:S05]  /*8060*/  BRA `(.L_x_159) ;  /* 0xffffffb400b87947 */ /* 0x000fea000383ffff */
.L_x_64:
[----:B------:R-:W-:-:S07]  /*8070*/  MOV R0, UR6 ;  /* 0x0000000600007c02 */ /* 0x000fce0008000f00 */
.L_x_160:
[----:B-1----:R1:W2:Y:S02]  /*8080*/  SYNCS.PHASECHK.TRANS64.TRYWAIT P0, [R0+URZ], R3 ;  /* 0x00000003000075a7 */ /* 0x0022a400080011ff */
[----:B--2---:R-:W-:Y:S05]  /*8090*/  @!P0 NANOSLEEP.SYNCS 0x989680 ;  /* 0x009896800000895d */ /* 0x004fea0003900000 */
[----:B------:R-:W2:Y:S02]  /*80a0*/  @!P0 SYNCS.PHASECHK.TRANS64 P0, [R0+URZ], R3 ;  /* 0x00000003000085a7 */ /* 0x000ea400080010ff */
[----:B--2---:R-:W-:Y:S05]  /*80b0*/  @!P0 BRA `(.L_x_160) ;  /* 0xfffffffc00f08947 */ /* 0x004fea000383ffff */
[----:B------:R-:W-:Y:S05]  /*80c0*/  BRA `(.L_x_161) ;  /* 0xffffffb400c47947 */ /* 0x000fea000383ffff */
.L_x_65:
[----:B-1----:R-:W-:-:S07]  /*80d0*/  MOV R0, UR7 ;  /* 0x0000000700007c02 */ /* 0x002fce0008000f00 */
.L_x_162:
[----:B-1----:R1:W2:Y:S02]  /*80e0*/  SYNCS.PHASECHK.TRANS64.TRYWAIT P0, [R0+URZ], R2 ;  /* 0x00000002000075a7 */ /* 0x0022a400080011ff */
[----:B--2---:R-:W-:Y:S05]  /*80f0*/  @!P0 NANOSLEEP.SYNCS 0x989680 ;  /* 0x009896800000895d */ /* 0x004fea0003900000 */
[----:B------:R-:W2:Y:S02]  /*8100*/  @!P0 SYNCS.PHASECHK.TRANS64 P0, [R0+URZ], R2 ;  /* 0x00000002000085a7 */ /* 0x000ea400080010ff */
[----:B--2---:R-:W-:Y:S05]  /*8110*/  @!P0 BRA `(.L_x_162) ;  /* 0xfffffffc00f08947 */ /* 0x004fea000383ffff */
[----:B------:R-:W-:Y:S05]  /*8120*/  BRA `(.L_x_163) ;  /* 0xffffffb400d07947 */ /* 0x000fea000383ffff */
.L_x_70:
[----:B--2---:R2:W3:Y:S02]  /*8130*/  SYNCS.PHASECHK.TRANS64.TRYWAIT P0, [R0+URZ+0xb0], R2 ;  /* 0x0000b002000075a7 */ /* 0x0044e400080011ff */
[----:B---3--:R-:W-:Y:S05]  /*8140*/  @!P0 NANOSLEEP.SYNCS 0x989680 ;  /* 0x009896800000895d */ /* 0x008fea0003900000 */
[----:B------:R-:W3:Y:S02]  /*8150*/  @!P0 SYNCS.PHASECHK.TRANS64 P0, [R0+URZ+0xb0], R2 ;  /* 0x0000b002000085a7 */ /* 0x000ee400080010ff */
[----:B---3--:R-:W-:Y:S05]  /*8160*/  @!P0 BRA `(.L_x_70) ;  /* 0xfffffffc00f08947 */ /* 0x008fea000383ffff */
[----:B------:R-:W-:Y:S05]  /*8170*/  BRA `(.L_x_164) ;  /* 0xffffffb800d87947 */ /* 0x000fea000383ffff */
.L_x_73:
[----:B------:R-:W-:Y:S07]  /*8180*/  MOV R0, UR7 ;  /* 0x0000000700007c02 */ /* 0x000fee0008000f00 */
.L_x_165:
[----:B--2---:R2:W3:Y:S02]  /*8190*/  SYNCS.PHASECHK.TRANS64.TRYWAIT P0, [R0+URZ+0xa8], R2 ;  /* 0x0000a802000075a7 */ /* 0x0044e400080011ff */
[----:B---3--:R-:W-:Y:S05]  /*81a0*/  @!P0 NANOSLEEP.SYNCS 0x989680 ;  /* 0x009896800000895d */ /* 0x008fea0003900000 */
[----:B------:R-:W3:Y:S02]  /*81b0*/  @!P0 SYNCS.PHASECHK.TRANS64 P0, [R0+URZ+0xa8], R2 ;  /* 0x0000a802000085a7 */ /* 0x000ee400080010ff */
[----:B---3--:R-:W-:Y:S05]  /*81c0*/  @!P0 BRA `(.L_x_165) ;  /* 0xfffffffc00f08947 */ /* 0x008fea000383ffff */
[----:B------:R-:W-:Y:S05]  /*81d0*/  BRA `(.L_x_72) ;  /* 0xffffffbc00b87947 */ /* 0x000fea000383ffff */
.L_x_76:
[----:B------:R-:W-:Y:S07]  /*81e0*/  MOV R0, UR7 ;  /* 0x0000000700007c02 */ /* 0x000fee0008000f00 */
.L_x_166:
[----:B-1----:R1:W2:Y:S02]  /*81f0*/  SYNCS.PHASECHK.TRANS64.TRYWAIT P0, [R0+URZ+0x80], R14 ;  /* 0x0000800e000075a7 */ /* 0x0022a400080011ff */
[----:B--2---:R-:W-:Y:S05]  /*8200*/  @!P0 NANOSLEEP.SYNCS 0x989680 ;  /* 0x009896800000895d */ /* 0x004fea0003900000 */
[----:B------:R-:W2:Y:S02]  /*8210*/  @!P0 SYNCS.PHASECHK.TRANS64 P0, [R0+URZ+0x80], R14 ;  /* 0x0000800e000085a7 */ /* 0x000ea400080010ff */
[----:B--2---:R-:W-:Y:S05]  /*8220*/  @!P0 BRA `(.L_x_166) ;  /* 0xfffffffc00f08947 */ /* 0x004fea000383ffff */
[----:B------:R-:W-:Y:S05]  /*8230*/  BRA `(.L_x_167) ;  /* 0xffffffc000307947 */ /* 0x000fea000383ffff */
.L_x_77:
[----:B------:R-:W-:Y:S07]  /*8240*/  MOV R0, UR7 ;  /* 0x0000000700007c02 */ /* 0x000fee0008000f00 */
.L_x_168:
[----:B-1----:R1:W2:Y:S02]  /*8250*/  SYNCS.PHASECHK.TRANS64.TRYWAIT P0, [R0+URZ+0x88], R14 ;  /* 0x0000880e000075a7 */ /* 0x0022a400080011ff */
[----:B--2---:R-:W-:Y:S05]  /*8260*/  @!P0 NANOSLEEP.SYNCS 0x989680 ;  /* 0x009896800000895d */ /* 0x004fea0003900000 */
[----:B------:R-:W2:Y:S02]  /*8270*/  @!P0 SYNCS.PHASECHK.TRANS64 P0, [R0+URZ+0x88], R14 ;  /* 0x0000880e000085a7 */ /* 0x000ea400080010ff */
[----:B--2---:R-:W-:Y:S05]  /*8280*/  @!P0 BRA `(.L_x_168) ;  /* 0xfffffffc00f08947 */ /* 0x004fea000383ffff */
[----:B------:R-:W-:Y:S05]  /*8290*/  BRA `(.L_x_169) ;  /* 0xffffffc000687947 */ /* 0x000fea000383ffff */
.L_x_78:
[----:B------:R-:W-:Y:S07]  /*82a0*/  MOV R0, UR7 ;  /* 0x0000000700007c02 */ /* 0x000fee0008000f00 */
.L_x_170:
[----:B-1----:R1:W2:Y:S02]  /*82b0*/  SYNCS.PHASECHK.TRANS64.TRYWAIT P0, [R0+URZ+0x90], R14 ;  /* 0x0000900e000075a7 */ /* 0x0022a400080011ff */
[----:B--2---:R-:W-:Y:S05]  /*82c0*/  @!P0 NANOSLEEP.SYNCS 0x989680 ;  /* 0x009896800000895d */ /* 0x004fea0003900000 */
[----:B------:R-:W2:Y:S02]  /*82d0*/  @!P0 SYNCS.PHASECHK.TRANS64 P0, [R0+URZ+0x90], R14 ;  /* 0x0000900e000085a7 */ /* 0x000ea400080010ff */
[----:B--2---:R-:W-:Y:S05]  /*82e0*/  @!P0 BRA `(.L_x_170) ;  /* 0xfffffffc00f08947 */ /* 0x004fea000383ffff */
[----:B------:R-:W-:Y:S05]  /*82f0*/  BRA `(.L_x_171) ;  /* 0xffffffc000ac7947 */ /* 0x000fea000383ffff */
.L_x_79:
[----:B------:R-:W-:Y:S07]  /*8300*/  MOV R0, UR7 ;  /* 0x0000000700007c02 */ /* 0x000fee0008000f00 */
.L_x_172:
[----:B-1----:R1:W2:Y:S02]  /*8310*/  SYNCS.PHASECHK.TRANS64.TRYWAIT P0, [R0+URZ+0x98], R14 ;  /* 0x0000980e000075a7 */ /* 0x0022a400080011ff */
[----:B--2---:R-:W-:Y:S05]  /*8320*/  @!P0 NANOSLEEP.SYNCS 0x989680 ;  /* 0x009896800000895d */ /* 0x004fea0003900000 */
[----:B------:R-:W2:Y:S02]  /*8330*/  @!P0 SYNCS.PHASECHK.TRANS64 P0, [R0+URZ+0x98], R14 ;  /* 0x0000980e000085a7 */ /* 0x000ea400080010ff */
[----:B--2---:R-:W-:Y:S05]  /*8340*/  @!P0 BRA `(.L_x_172) ;  /* 0xfffffffc00f08947 */ /* 0x004fea000383ffff */
[----:B------:R-:W-:Y:S05]  /*8350*/  BRA `(.L_x_173) ;  /* 0xffffffc400307947 */ /* 0x000fea000383ffff */
.L_x_81:
[----:B------:R-:W-:-:S07]  /*8360*/  MOV R0, UR7 ;  /* 0x0000000700007c02 */ /* 0x000fce0008000f00 */
.L_x_174:
[----:B-1----:R1:W3:Y:S02]  /*8370*/  SYNCS.PHASECHK.TRANS64.TRYWAIT P0, [R0+URZ+0x80], R2 ;  /* 0x00008002000075a7 */ /* 0x0022e400080011ff */
[----:B---3--:R-:W-:Y:S05]  /*8380*/  @!P0 NANOSLEEP.SYNCS 0x989680 ;  /* 0x009896800000895d */ /* 0x008fea0003900000 */
[----:B------:R-:W3:Y:S02]  /*8390*/  @!P0 SYNCS.PHASECHK.TRANS64 P0, [R0+URZ+0x80], R2 ;  /* 0x00008002000085a7 */ /* 0x000ee400080010ff */
[----:B---3--:R-:W-:Y:S05]  /*83a0*/  @!P0 BRA `(.L_x_174) ;  /* 0xfffffffc00f08947 */ /* 0x008fea000383ffff */
[----:B------:R-:W-:Y:S05]  /*83b0*/  BRA `(.L_x_175) ;  /* 0xffffffc400a07947 */ /* 0x000fea000383ffff */
.L_x_82:
[----:B-1----:R-:W-:-:S07]  /*83c0*/  MOV R0, UR7 ;  /* 0x0000000700007c02 */ /* 0x002fce0008000f00 */
.L_x_176:
[----:B-1----:R1:W3:Y:S02]  /*83d0*/  SYNCS.PHASECHK.TRANS64.TRYWAIT P0, [R0+URZ+0x88], R2 ;  /* 0x00008802000075a7 */ /* 0x0022e400080011ff */
[----:B---3--:R-:W-:Y:S05]  /*83e0*/  @!P0 NANOSLEEP.SYNCS 0x989680 ;  /* 0x009896800000895d */ /* 0x008fea0003900000 */
[----:B------:R-:W3:Y:S02]  /*83f0*/  @!P0 SYNCS.PHASECHK.TRANS64 P0, [R0+URZ+0x88], R2 ;  /* 0x00008802000085a7 */ /* 0x000ee400080010ff */
[----:B---3--:R-:W-:Y:S05]  /*8400*/  @!P0 BRA `(.L_x_176) ;  /* 0xfffffffc00f08947 */ /* 0x008fea000383ffff */
[----:B------:R-:W-:Y:S05]  /*8410*/  BRA `(.L_x_177) ;  /* 0xffffffc400907947 */ /* 0x000fea000383ffff */
.L_x_83:
[----:B-1----:R-:W-:-:S07]  /*8420*/  MOV R0, UR7 ;  /* 0x0000000700007c02 */ /* 0x002fce0008000f00 */
.L_x_178:
[----:B-1----:R1:W3:Y:S02]  /*8430*/  SYNCS.PHASECHK.TRANS64.TRYWAIT P0, [R0+URZ+0x90], R2 ;  /* 0x00009002000075a7 */ /* 0x0022e400080011ff */
[----:B---3--:R-:W-:Y:S05]  /*8440*/  @!P0 NANOSLEEP.SYNCS 0x989680 ;  /* 0x009896800000895d */ /* 0x008fea0003900000 */
[----:B------:R-:W3:Y:S02]  /*8450*/  @!P0 SYNCS.PHASECHK.TRANS64 P0, [R0+URZ+0x90], R2 ;  /* 0x00009002000085a7 */ /* 0x000ee400080010ff */
[----:B---3--:R-:W-:Y:S05]  /*8460*/  @!P0 BRA `(.L_x_178) ;  /* 0xfffffffc00f08947 */ /* 0x008fea000383ffff */
[----:B------:R-:W-:Y:S05]  /*8470*/  BRA `(.L_x_179) ;  /* 0xffffffc400807947 */ /* 0x000fea000383ffff */
.L_x_85:
[----:B--2---:R2:W4:Y:S02]  /*8480*/  SYNCS.PHASECHK.TRANS64.TRYWAIT P0, [R0+URZ+0xb0], R2 ;  /* 0x0000b002000075a7 */ /* 0x00452400080011ff */
[----:B----4-:R-:W-:Y:S05]  /*8490*/  @!P0 NANOSLEEP.SYNCS 0x989680 ;  /* 0x009896800000895d */ /* 0x010fea0003900000 */
[----:B------:R-:W4:Y:S02]  /*84a0*/  @!P0 SYNCS.PHASECHK.TRANS64 P0, [R0+URZ+0xb0], R2 ;  /* 0x0000b002000085a7 */ /* 0x000f2400080010ff */
[----:B----4-:R-:W-:Y:S05]  /*84b0*/  @!P0 BRA `(.L_x_85) ;  /* 0xfffffffc00f08947 */ /* 0x010fea000383ffff */
[----:B------:R-:W-:Y:S05]  /*84c0*/  BRA `(.L_x_180) ;  /* 0xffffffc800487947 */ /* 0x000fea000383ffff */
.L_x_96:
[----:B-1----:R-:W-:Y:S04]  /*84d0*/  MOV R2, UR48 ;  /* 0x0000003000027c02 */ /* 0x002fe80008000f00 */
[----:B------:R1:W3:Y:S03]  /*84e0*/  SYNCS.PHASECHK.TRANS64.TRYWAIT P1, [R2+URZ+0x60], R3 ;  /* 0x00006003020075a7 */ /* 0x0002e600080211ff */
[----:B---3--:R-:W-:Y:S05]  /*84f0*/  @!P1 NANOSLEEP.SYNCS 0x989680 ;  /* 0x009896800000995d */ /* 0x008fea0003900000 */
[----:B------:R-:W3:Y:S02]  /*8500*/  @!P1 SYNCS.PHASECHK.TRANS64 P1, [R2+URZ+0x60], R3 ;  /* 0x00006003020095a7 */ /* 0x000ee400080210ff */
[----:B---3--:R-:W-:Y:S05]  /*8510*/  @!P1 BRA `(.L_x_96) ;  /* 0xfffffffc00ec9947 */ /* 0x008fea000383ffff */
[----:B------:R-:W-:Y:S05]  /*8520*/  BRA `(.L_x_95) ;  /* 0xffffffd400547947 */ /* 0x000fea000383ffff */
.L_x_98:
[----:B-1----:R1:W4:Y:S02]  /*8530*/  SYNCS.PHASECHK.TRANS64.TRYWAIT P0, [R84+URZ+0xd0], R0 ;  /* 0x0000d000540075a7 */ /* 0x00232400080011ff */
[----:B----4-:R-:W-:Y:S05]  /*8540*/  @!P0 NANOSLEEP.SYNCS 0x989680 ;  /* 0x009896800000895d */ /* 0x010fea0003900000 */
[----:B------:R-:W4:Y:S02]  /*8550*/  @!P0 SYNCS.PHASECHK.TRANS64 P0, [R84+URZ+0xd0], R0 ;  /* 0x0000d000540085a7 */ /* 0x000f2400080010ff */
[----:B----4-:R-:W-:Y:S05]  /*8560*/  @!P0 BRA `(.L_x_98) ;  /* 0xfffffffc00f08947 */ /* 0x010fea000383ffff */
[----:B------:R-:W-:Y:S05]  /*8570*/  BRA `(.L_x_97) ;  /* 0xffffffd4007c7947 */ /* 0x000fea000383ffff */
.L_x_107:
[----:B-1----:R1:W2:Y:S02]  /*8580*/  SYNCS.PHASECHK.TRANS64.TRYWAIT P0, [R2+URZ+0x60], R0 ;  /* 0x00006000020075a7 */ /* 0x0022a400080011ff */
[----:B--2---:R-:W-:Y:S05]  /*8590*/  @!P0 NANOSLEEP.SYNCS 0x989680 ;  /* 0x009896800000895d */ /* 0x004fea0003900000 */
[----:B------:R-:W2:Y:S02]  /*85a0*/  @!P0 SYNCS.PHASECHK.TRANS64 P0, [R2+URZ+0x60], R0 ;  /* 0x00006000020085a7 */ /* 0x000ea400080010ff */
[----:B--2---:R-:W-:Y:S05]  /*85b0*/  @!P0 BRA `(.L_x_107) ;  /* 0xfffffffc00f08947 */ /* 0x004fea000383ffff */
[----:B------:R-:W-:Y:S05]  /*85c0*/  BRA `(.L_x_106) ;  /* 0xffffffdc00187947 */ /* 0x000fea000383ffff */
.L_x_115:
[----:B-1----:R1:W2:Y:S02]  /*85d0*/  SYNCS.PHASECHK.TRANS64.TRYWAIT P0, [R0+URZ+0x60], R6 ;  /* 0x00006006000075a7 */ /* 0x0022a400080011ff */
[----:B--2---:R-:W-:Y:S05]  /*85e0*/  @!P0 NANOSLEEP.SYNCS 0x989680 ;  /* 0x009896800000895d */ /* 0x004fea0003900000 */
[----:B------:R-:W2:Y:S02]  /*85f0*/  @!P0 SYNCS.PHASECHK.TRANS64 P0, [R0+URZ+0x60], R6 ;  /* 0x00006006000085a7 */ /* 0x000ea400080010ff */
[----:B--2---:R-:W-:Y:S05]  /*8600*/  @!P0 BRA `(.L_x_115) ;  /* 0xfffffffc00f08947 */ /* 0x004fea000383ffff */
[----:B------:R-:W-:Y:S05]  /*8610*/  BRA `(.L_x_114) ;  /* 0xffffffe000d87947 */ /* 0x000fea000383ffff */
.L_x_123:
[----:B-1----:R1:W2:Y:S02]  /*8620*/  SYNCS.PHASECHK.TRANS64.TRYWAIT P0, [R0+URZ+0x60], R5 ;  /* 0x00006005000075a7 */ /* 0x0022a400080011ff */
[----:B--2---:R-:W-:Y:S05]  /*8630*/  @!P0 NANOSLEEP.SYNCS 0x989680 ;  /* 0x009896800000895d */ /* 0x004fea0003900000 */
[----:B------:R-:W2:Y:S02]  /*8640*/  @!P0 SYNCS.PHASECHK.TRANS64 P0, [R0+URZ+0x60], R5 ;  /* 0x00006005000085a7 */ /* 0x000ea400080010ff */
[----:B--2---:R-:W-:Y:S05]  /*8650*/  @!P0 BRA `(.L_x_123) ;  /* 0xfffffffc00f08947 */ /* 0x004fea000383ffff */
[----:B------:R-:W-:Y:S05]  /*8660*/  BRA `(.L_x_122) ;  /* 0xffffffe800987947 */ /* 0x000fea000383ffff */
        .weak           $__internal_0_$__cuda_sm10x_tcgen05_guardrail_trap_col_being_dealloced_not_returned_by_alloc
        .type           $__internal_0_$__cuda_sm10x_tcgen05_guardrail_trap_col_being_dealloced_not_returned_by_alloc,@function
        .size           $__internal_0_$__cuda_sm10x_tcgen05_guardrail_trap_col_being_dealloced_not_returned_by_alloc,($__internal_1_$__cuda_sm10x_tcgen05_guardrail_trap_phase_invalid_during_alloc - $__internal_0_$__cuda_sm10x_tcgen05_guardrail_trap_col_being_dealloced_not_returned_by_alloc)
$__internal_0_$__cuda_sm10x_tcgen05_guardrail_trap_col_being_dealloced_not_returned_by_alloc:
[----:B------:R-:W-:Y:S05]  /*8670*/  BPT.TRAP 0x1 ;  /* 0x000000040000795c */ /* 0x000fea0000300000 */
[----:B------:R-:W-:-:S04]  /*8680*/  HFMA2 R3, -RZ, RZ, 0, 0 ;  /* 0x00000000ff037431 */ /* 0x000fc800000001ff */
[----:B------:R-:W-:Y:S05]  /*8690*/  RET.REL.NODEC R2 `(_ZN7cutlass13device_kernelINS_4gemm6kernel13GemmUniversalIN4cute5tupleIJiiiiEEENS1_10collective13CollectiveMmaINS1_35MainloopSm100TmaUmmaWarpSpecializedILi6ELi2ELi4ENS5_IJNS4_1CILi1EEESB_SB_EEEEENS5_IJNSA_ILi128EEENSA_ILi64EEENSA_ILi32EEEEEEfNS5_IJlSB_lEEEfSI_NS4_8TiledMMAINS4_8MMA_AtomIJNS4_17SM100_MMA_TF32_SSINS_10tfloat32_tESM_fLi128ELi64ELNS4_4UMMA5MajorE0ELSO_0ELNSN_7ScaleInE0ELSP_0EEEEEENS4_6LayoutISC_NS5_IJNSA_ILi0EEEST_ST_EEEEENS5_IJNS4_10UnderscoreESW_SW_EEEEENS4_13SM90_TMA_LOADENS4_14ComposedLayoutINS4_7SwizzleILi3ELi4ELi3EEENS4_18smem_ptr_flag_bitsILi32EEENSS_INS5_IJNSA_ILi8EEESG_EEENS5_IJSG_SB_EEEEEEEvNS4_8identityESZ_S19_vS1A_EENS_8epilogue10collective18CollectiveEpilogueINS1C_23Sm100TmaWarpSpecializedILi4ELi2ELi16ELb1ELb0EEEJSH_NS5_IJNSS_ISE_SB_EENSS_INSA_ILi16EEESB_EEEEEfSI_fSI_NS1C_6fusion15FusionCallbacksIS1G_NS1L_17LinearCombinationIffffLNS_15FloatRoundStyleE2EEESH_S1K_JEEENS4_5SM1004TMEM4LOAD26SM100_TMEM_LOAD_32dp32b16xESZ_NS10_INS11_ILi2ELi4ELi3EEES14_NSS_INS5_IJS15_S1I_EEENS5_IJS1I_SB_EEEEEEENS4_39AutoVectorizingCopyWithAssumedAlignmentILi128EEENS4_14SM90_TMA_STOREES1Z_S21_S21_EEEvvEEEEvNT_6ParamsE) ;  /* 0xffffff7802587950 */ /* 0x000fea0003c3ffff */
        .weak           $__internal_1_$__cuda_sm10x_tcgen05_guardrail_trap_phase_invalid_during_alloc
        .type           $__internal_1_$__cuda_sm10x_tcgen05_guardrail_trap_phase_invalid_during_alloc,@function
        .size           $__internal_1_$__cuda_sm10x_tcgen05_guardrail_trap_phase_invalid_during_alloc,($__internal_2_$__cuda_sm10x_tcgen05_guardrail_trap_unallocated_columns_being_dealloced - $__internal_1_$__cuda_sm10x_tcgen05_guardrail_trap_phase_invalid_during_alloc)
$__internal_1_$__cuda_sm10x_tcgen05_guardrail_trap_phase_invalid_during_alloc:
[----:B------:R-:W-:Y:S05]  /*86a0*/  BPT.TRAP 0x1 ;  /* 0x000000040000795c */ /* 0x000fea0000300000 */
[----:B------:R-:W-:-:S04]  /*86b0*/  MOV R3, 0x0 ;  /* 0x0000000000037802 */ /* 0x000fc80000000f00 */
[----:B------:R-:W-:Y:S05]  /*86c0*/  RET.REL.NODEC R2 `(_ZN7cutlass13device_kernelINS_4gemm6kernel13GemmUniversalIN4cute5tupleIJiiiiEEENS1_10collective13CollectiveMmaINS1_35MainloopSm100TmaUmmaWarpSpecializedILi6ELi2ELi4ENS5_IJNS4_1CILi1EEESB_SB_EEEEENS5_IJNSA_ILi128EEENSA_ILi64EEENSA_ILi32EEEEEEfNS5_IJlSB_lEEEfSI_NS4_8TiledMMAINS4_8MMA_AtomIJNS4_17SM100_MMA_TF32_SSINS_10tfloat32_tESM_fLi128ELi64ELNS4_4UMMA5MajorE0ELSO_0ELNSN_7ScaleInE0ELSP_0EEEEEENS4_6LayoutISC_NS5_IJNSA_ILi0EEEST_ST_EEEEENS5_IJNS4_10UnderscoreESW_SW_EEEEENS4_13SM90_TMA_LOADENS4_14ComposedLayoutINS4_7SwizzleILi3ELi4ELi3EEENS4_18smem_ptr_flag_bitsILi32EEENSS_INS5_IJNSA_ILi8EEESG_EEENS5_IJSG_SB_EEEEEEEvNS4_8identityESZ_S19_vS1A_EENS_8epilogue10collective18CollectiveEpilogueINS1C_23Sm100TmaWarpSpecializedILi4ELi2ELi16ELb1ELb0EEEJSH_NS5_IJNSS_ISE_SB_EENSS_INSA_ILi16EEESB_EEEEEfSI_fSI_NS1C_6fusion15FusionCallbacksIS1G_NS1L_17LinearCombinationIffffLNS_15FloatRoundStyleE2EEESH_S1K_JEEENS4_5SM1004TMEM4LOAD26SM100_TMEM_LOAD_32dp32b16xESZ_NS10_INS11_ILi2ELi4ELi3EEES14_NSS_INS5_IJS15_S1I_EEENS5_IJS1I_SB_EEEEEEENS4_39AutoVectorizingCopyWithAssumedAlignmentILi128EEENS4_14SM90_TMA_STOREES1Z_S21_S21_EEEvvEEEEvNT_6ParamsE) ;  /* 0xffffff78024c7950 */ /* 0x000fea0003c3ffff */
        .weak           $__internal_2_$__cuda_sm10x_tcgen05_guardrail_trap_unallocated_columns_being_dealloced
        .type           $__internal_2_$__cuda_sm10x_tcgen05_guardrail_trap_unallocated_columns_being_dealloced,@function
        .size           $__internal_2_$__cuda_sm10x_tcgen05_guardrail_trap_unallocated_columns_being_dealloced,(.L_x_182 - $__internal_2_$__cuda_sm10x_tcgen05_guardrail_trap_unallocated_columns_being_dealloced)
$__internal_2_$__cuda_sm10x_tcgen05_guardrail_trap_unallocated_columns_being_dealloced:
[----:B------:R-:W-:Y:S05]  /*86d0*/  BPT.TRAP 0x1 ;  /* 0x000000040000795c */ /* 0x000fea0000300000 */
[----:B------:R-:W-:-:S04]  /*86e0*/  HFMA2 R3, -RZ, RZ, 0, 0 ;  /* 0x00000000ff037431 */ /* 0x000fc800000001ff */
[----:B------:R-:W-:Y:S05]  /*86f0*/  RET.REL.NODEC R2 `(_ZN7cutlass13device_kernelINS_4gemm6kernel13GemmUniversalIN4cute5tupleIJiiiiEEENS1_10collective13CollectiveMmaINS1_35MainloopSm100TmaUmmaWarpSpecializedILi6ELi2ELi4ENS5_IJNS4_1CILi1EEESB_SB_EEEEENS5_IJNSA_ILi128EEENSA_ILi64EEENSA_ILi32EEEEEEfNS5_IJlSB_lEEEfSI_NS4_8TiledMMAINS4_8MMA_AtomIJNS4_17SM100_MMA_TF32_SSINS_10tfloat32_tESM_fLi128ELi64ELNS4_4UMMA5MajorE0ELSO_0ELNSN_7ScaleInE0ELSP_0EEEEEENS4_6LayoutISC_NS5_IJNSA_ILi0EEEST_ST_EEEEENS5_IJNS4_10UnderscoreESW_SW_EEEEENS4_13SM90_TMA_LOADENS4_14ComposedLayoutINS4_7SwizzleILi3ELi4ELi3EEENS4_18smem_ptr_flag_bitsILi32EEENSS_INS5_IJNSA_ILi8EEESG_EEENS5_IJSG_SB_EEEEEEEvNS4_8identityESZ_S19_vS1A_EENS_8epilogue10collective18CollectiveEpilogueINS1C_23Sm100TmaWarpSpecializedILi4ELi2ELi16ELb1ELb0EEEJSH_NS5_IJNSS_ISE_SB_EENSS_INSA_ILi16EEESB_EEEEEfSI_fSI_NS1C_6fusion15FusionCallbacksIS1G_NS1L_17LinearCombinationIffffLNS_15FloatRoundStyleE2EEESH_S1K_JEEENS4_5SM1004TMEM4LOAD26SM100_TMEM_LOAD_32dp32b16xESZ_NS10_INS11_ILi2ELi4ELi3EEES14_NSS_INS5_IJS15_S1I_EEENS5_IJS1I_SB_EEEEEEENS4_39AutoVectorizingCopyWithAssumedAlignmentILi128EEENS4_14SM90_TMA_STOREES1Z_S21_S21_EEEvvEEEEvNT_6ParamsE) ;  /* 0xffffff7802407950 */ /* 0x000fea0003c3ffff */
.L_x_181:
[----:B------:R-:W-:-:S00]  /*8700*/  BRA `(.L_x_181) ;  /* 0xfffffffc00fc7947 */ /* 0x000fc0000383ffff */
[----:B------:R-:W-:-:S00]  /*8710*/  NOP ;  /* 0x0000000000007918 */ /* 0x000fc00000000000 */
        /* <DEDUP_REMOVED lines=14> */
.L_x_182:


//--------------------- .nv.global.init           --------------------------
	.section	.nv.global.init,"aw",@progbits
.nv.global.init:
	.type		$str$27,@object
	.size		$str$27,($str$28 - $str$27)
$str$27:
        /*0000*/ 	.byte	0x28, 0x61, 0x64, 0x64, 0x72, 0x65, 0x73, 0x73, 0x20, 0x26, 0x20, 0x6d, 0x61, 0x73, 0x6b, 0x29
        /*0010*/ 	.byte	0x20, 0x3d, 0x3d, 0x20, 0x30, 0x00
	.type		$str$28,@object
	.size		$str$28,($str$26 - $str$28)
$str$28:
        /*0016*/ 	.byte	0x2f, 0x74, 0x6d, 0x70, 0x2f, 0x63, 0x75, 0x74, 0x6c, 0x61, 0x73, 0x73, 0x5f, 0x73, 0x77, 0x65
        /*0026*/ 	.byte	0x65, 0x70, 0x5f, 0x73, 0x72, 0x63, 0x2f, 0x69, 0x6e, 0x63, 0x6c, 0x75, 0x64, 0x65, 0x2f, 0x63
        /*0036*/ 	.byte	0x75, 0x74, 0x65, 0x2f, 0x70, 0x6f, 0x69, 0x6e, 0x74, 0x65, 0x72, 0x5f, 0x66, 0x6c, 0x61, 0x67
        /*0046*/ 	.byte	0x67, 0x65, 0x64, 0x2e, 0x68, 0x70, 0x70, 0x00
	.type		$str$26,@object
	.size		$str$26,($str$25 - $str$26)
$str$26:
        /*004e*/ 	.byte	0x2f, 0x74, 0x6d, 0x70, 0x2f, 0x63, 0x75, 0x74, 0x6c, 0x61, 0x73, 0x73, 0x5f, 0x73, 0x77, 0x65
        /*005e*/ 	.byte	0x65, 0x70, 0x5f, 0x73, 0x72, 0x63, 0x2f, 0x69, 0x6e, 0x63, 0x6c, 0x75, 0x64, 0x65, 0x2f, 0x63
        /*006e*/ 	.byte	0x75, 0x74, 0x65, 0x2f, 0x61, 0x74, 0x6f, 0x6d, 0x2f, 0x63, 0x6f, 0x70, 0x79, 0x5f, 0x74, 0x72
        /*007e*/ 	.byte	0x61, 0x69, 0x74, 0x73, 0x5f, 0x73, 0x6d, 0x31, 0x30, 0x30, 0x2e, 0x68, 0x70, 0x70, 0x00
	.type		$str$25,@object
	.size		$str$25,(__unnamed_1 - $str$25)
$str$25:
        /*008d*/ 	.byte	0x28, 0x28, 0x75, 0x69, 0x6e, 0x74, 0x33, 0x32, 0x5f, 0x74, 0x28, 0x74, 0x68, 0x72, 0x65, 0x61
        /*009d*/ 	.byte	0x64, 0x49, 0x64, 0x78, 0x2e, 0x78, 0x29, 0x20, 0x2f, 0x20, 0x33, 0x32, 0x29, 0x20, 0x25, 0x20
        /*00ad*/ 	.byte	0x34, 0x29, 0x20, 0x3d, 0x3d, 0x20, 0x28, 0x28, 0x28, 0x74, 0x6d, 0x65, 0x6d, 0x5f, 0x61, 0x64
        /*00bd*/ 	.byte	0x64, 0x72, 0x20, 0x3e, 0x3e, 0x20, 0x31, 0x36, 0x29, 0x20, 0x2f, 0x20, 0x33, 0x32, 0x29, 0x20
        /*00cd*/ 	.byte	0x25, 0x20, 0x34, 0x29, 0x00
	.type		__unnamed_1,@object
	.size		__unnamed_1,(__unnamed_2 - __unnamed_1)
__unnamed_1:
        /*00d2*/ 	.byte	0x61, 0x75, 0x74, 0x6f, 0x20, 0x63, 0x75, 0x74, 0x65, 0x3a, 0x3a, 0x61, 0x73, 0x5f, 0x70, 0x6f
        /* <DEDUP_REMOVED lines=23> */
        /*0252*/ 	.byte	0x43, 0x3c, 0x32, 0x30, 0x34, 0x38, 0x3e, 0x3e, 0x3e, 0x3e, 0x5d, 0x00
	.type		__unnamed_2,@object
	.size		__unnamed_2,(.L_2 - __unnamed_2)
__unnamed_2:
        /* <DEDUP_REMOVED lines=42> */
        /*04fe*/ 	.byte	0x3e, 0x5d, 0x00
.L_2:


//--------------------- .nv.shared._ZN7cutlass13device_kernelINS_4gemm6kernel13GemmUniversalIN4cute5tupleIJiiiiEEENS1_10collective13CollectiveMmaINS1_35MainloopSm100TmaUmmaWarpSpecializedILi6ELi2ELi4ENS5_IJNS4_1CILi1EEESB_SB_EEEEENS5_IJNSA_ILi128EEENSA_ILi64EEENSA_ILi32EEEEEEfNS5_IJlSB_lEEEfSI_NS4_8TiledMMAINS4_8MMA_AtomIJNS4_17SM100_MMA_TF32_SSINS_10tfloat32_tESM_fLi128ELi64ELNS4_4UMMA5MajorE0ELSO_0ELNSN_7ScaleInE0ELSP_0EEEEEENS4_6LayoutISC_NS5_IJNSA_ILi0EEEST_ST_EEEEENS5_IJNS4_10UnderscoreESW_SW_EEEEENS4_13SM90_TMA_LOADENS4_14ComposedLayoutINS4_7SwizzleILi3ELi4ELi3EEENS4_18smem_ptr_flag_bitsILi32EEENSS_INS5_IJNSA_ILi8EEESG_EEENS5_IJSG_SB_EEEEEEEvNS4_8identityESZ_S19_vS1A_EENS_8epilogue10collective18CollectiveEpilogueINS1C_23Sm100TmaWarpSpecializedILi4ELi2ELi16ELb1ELb0EEEJSH_NS5_IJNSS_ISE_SB_EENSS_INSA_ILi16EEESB_EEEEEfSI_fSI_NS1C_6fusion15FusionCallbacksIS1G_NS1L_17LinearCombinationIffffLNS_15FloatRoundStyleE2EEESH_S1K_JEEENS4_5SM1004TMEM4LOAD26SM100_TMEM_LOAD_32dp32b16xESZ_NS10_INS11_ILi2ELi4ELi3EEES14_NSS_INS5_IJS15_S1I_EEENS5_IJS1I_SB_EEEEEEENS4_39AutoVectorizingCopyWithAssumedAlignmentILi128EEENS4_14SM90_TMA_STOREES1Z_S21_S21_EEEvvEEEEvNT_6ParamsE --------------------------
	.section	.nv.shared._ZN7cutlass13device_kernelINS_4gemm6kernel13GemmUniversalIN4cute5tupleIJiiiiEEENS1_10collective13CollectiveMmaINS1_35MainloopSm100TmaUmmaWarpSpecializedILi6ELi2ELi4ENS5_IJNS4_1CILi1EEESB_SB_EEEEENS5_IJNSA_ILi128EEENSA_ILi64EEENSA_ILi32EEEEEEfNS5_IJlSB_lEEEfSI_NS4_8TiledMMAINS4_8MMA_AtomIJNS4_17SM100_MMA_TF32_SSINS_10tfloat32_tESM_fLi128ELi64ELNS4_4UMMA5MajorE0ELSO_0ELNSN_7ScaleInE0ELSP_0EEEEEENS4_6LayoutISC_NS5_IJNSA_ILi0EEEST_ST_EEEEENS5_IJNS4_10UnderscoreESW_SW_EEEEENS4_13SM90_TMA_LOADENS4_14ComposedLayoutINS4_7SwizzleILi3ELi4ELi3EEENS4_18smem_ptr_flag_bitsILi32EEENSS_INS5_IJNSA_ILi8EEESG_EEENS5_IJSG_SB_EEEEEEEvNS4_8identityESZ_S19_vS1A_EENS_8epilogue10collective18CollectiveEpilogueINS1C_23Sm100TmaWarpSpecializedILi4ELi2ELi16ELb1ELb0EEEJSH_NS5_IJNSS_ISE_SB_EENSS_INSA_ILi16EEESB_EEEEEfSI_fSI_NS1C_6fusion15FusionCallbacksIS1G_NS1L_17LinearCombinationIffffLNS_15FloatRoundStyleE2EEESH_S1K_JEEENS4_5SM1004TMEM4LOAD26SM100_TMEM_LOAD_32dp32b16xESZ_NS10_INS11_ILi2ELi4ELi3EEES14_NSS_INS5_IJS15_S1I_EEENS5_IJS1I_SB_EEEEEEENS4_39AutoVectorizingCopyWithAssumedAlignmentILi128EEENS4_14SM90_TMA_STOREES1Z_S21_S21_EEEvvEEEEvNT_6ParamsE,"aw",@nobits
	.sectionflags	@""
	.align	16
	.zero		1024


//--------------------- .nv.shared.reserved.0     --------------------------
	.section	.nv.shared.reserved.0,"aw",@nobits
	.weak		__nv_reservedSMEM_offset_0_alias
	.size		__nv_reservedSMEM_offset_0_alias, 0, 64
	.other		__nv_reservedSMEM_offset_0_alias,@"STO_CUDA_RESERVED_SHARED STV_DEFAULT"
__nv_reservedSMEM_offset_0_alias:
	.zero		0
.nv.shared.reserved.0:
	.zero		64
	.weak		__nv_reservedSMEM_tcgen05_partition
	.type		__nv_reservedSMEM_tcgen05_partition,@object
	.size		__nv_reservedSMEM_tcgen05_partition,(.L_0 - __nv_reservedSMEM_tcgen05_partition)
__nv_reservedSMEM_tcgen05_partition:
	.zero		32
.L_0:


//--------------------- .nv.global                --------------------------
	.section	.nv.global,"aw",@nobits
.nv.global:
	.type		_ZN40_INTERNAL_e98cc559_4_k_cu_ce6e65ea_212294cute1_E,@object
	.size		_ZN40_INTERNAL_e98cc559_4_k_cu_ce6e65ea_212294cute1_E,(_ZN40_INTERNAL_e98cc559_4_k_cu_ce6e65ea_212294cuda3std3__45__cpo6cbeginE - _ZN40_INTERNAL_e98cc559_4_k_cu_ce6e65ea_212294cute1_E)
_ZN40_INTERNAL_e98cc559_4_k_cu_ce6e65ea_212294cute1_E:
	.zero		1
	.type		_ZN40_INTERNAL_e98cc559_4_k_cu_ce6e65ea_212294cuda3std3__45__cpo6cbeginE,@object
	.size		_ZN40_INTERNAL_e98cc559_4_k_cu_ce6e65ea_212294cuda3std3__45__cpo6cbeginE,(_ZN40_INTERNAL_e98cc559_4_k_cu_ce6e65ea_212294cuda3std3__48in_placeE - _ZN40_INTERNAL_e98cc559_4_k_cu_ce6e65ea_212294cuda3std3__45__cpo6cbeginE)
_ZN40_INTERNAL_e98cc559_4_k_cu_ce6e65ea_212294cuda3std3__45__cpo6cbeginE:
	.zero		1
	.type		_ZN40_INTERNAL_e98cc559_4_k_cu_ce6e65ea_212294cuda3std3__48in_placeE,@object
	.size		_ZN40_INTERNAL_e98cc559_4_k_cu_ce6e65ea_212294cuda3std3__48in_placeE,(_ZN40_INTERNAL_e98cc559_4_k_cu_ce6e65ea_212294cuda3std6ranges3__45__cpo9iter_moveE - _ZN40_INTERNAL_e98cc559_4_k_cu_ce6e65ea_212294cuda3std3__48in_placeE)
_ZN40_INTERNAL_e98cc559_4_k_cu_ce6e65ea_212294cuda3std3__48in_placeE:
	.zero		1
	.type		_ZN40_INTERNAL_e98cc559_4_k_cu_ce6e65ea_212294cuda3std6ranges3__45__cpo9iter_moveE,@object
	.size		_ZN40_INTERNAL_e98cc559_4_k_cu_ce6e65ea_212294cuda3std6ranges3__45__cpo9iter_moveE,(_ZN40_INTERNAL_e98cc559_4_k_cu_ce6e65ea_212294cuda3std3__45__cpo5beginE - _ZN40_INTERNAL_e98cc559_4_k_cu_ce6e65ea_212294cuda3std6ranges3__45__cpo9iter_moveE)
_ZN40_INTERNAL_e98cc559_4_k_cu_ce6e65ea_212294cuda3std6ranges3__45__cpo9iter_moveE:
	.zero		1
	.type		_ZN40_INTERNAL_e98cc559_4_k_cu_ce6e65ea_212294cuda3std3__45__cpo5beginE,@object
	.size		_ZN40_INTERNAL_e98cc559_4_k_cu_ce6e65ea_212294cuda3std3__45__cpo5beginE,(_ZN40_INTERNAL_e98cc559_4_k_cu_ce6e65ea_212294cuda3std3__442_GLOBAL__N__e98cc559_4_k_cu_ce6e65ea_212296ignoreE - _ZN40_INTERNAL_e98cc559_4_k_cu_ce6e65ea_212294cuda3std3__45__cpo5beginE)
_ZN40_INTERNAL_e98cc559_4_k_cu_ce6e65ea_212294cuda3std3__45__cpo5beginE:
	.zero		1
	.type		_ZN40_INTERNAL_e98cc559_4_k_cu_ce6e65ea_212294cuda3std3__442_GLOBAL__N__e98cc559_4_k_cu_ce6e65ea_212296ignoreE,@object
	.size		_ZN40_INTERNAL_e98cc559_4_k_cu_ce6e65ea_212294cuda3std3__442_GLOBAL__N__e98cc559_4_k_cu_ce6e65ea_212296ignoreE,(_ZN40_INTERNAL_e98cc559_4_k_cu_ce6e65ea_212294cute7productE - _ZN40_INTERNAL_e98cc559_4_k_cu_ce6e65ea_212294cuda3std3__442_GLOBAL__N__e98cc559_4_k_cu_ce6e65ea_212296ignoreE)
_ZN40_INTERNAL_e98cc559_4_k_cu_ce6e65ea_212294cuda3std3__442_GLOBAL__N__e98cc559_4_k_cu_ce6e65ea_212296ignoreE:
	.zero		1
	.type		_ZN40_INTERNAL_e98cc559_4_k_cu_ce6e65ea_212294cute7productE,@object
	.size		_ZN40_INTERNAL_e98cc559_4_k_cu_ce6e65ea_212294cute7productE,(_ZN40_INTERNAL_e98cc559_4_k_cu_ce6e65ea_212294cuda3std3__45__cpo3endE - _ZN40_INTERNAL_e98cc559_4_k_cu_ce6e65ea_212294cute7productE)
_ZN40_INTERNAL_e98cc559_4_k_cu_ce6e65ea_212294cute7productE:
	.zero		1
	.type		_ZN40_INTERNAL_e98cc559_4_k_cu_ce6e65ea_212294cuda3std3__45__cpo3endE,@object
	.size		_ZN40_INTERNAL_e98cc559_4_k_cu_ce6e65ea_212294cuda3std3__45__cpo3endE,(_ZN40_INTERNAL_e98cc559_4_k_cu_ce6e65ea_212294cuda3std3__419piecewise_constructE - _ZN40_INTERNAL_e98cc559_4_k_cu_ce6e65ea_212294cuda3std3__45__cpo3endE)
_ZN40_INTERNAL_e98cc559_4_k_cu_ce6e65ea_212294cuda3std3__45__cpo3endE:
	.zero		1
	.type		_ZN40_INTERNAL_e98cc559_4_k_cu_ce6e65ea_212294cuda3std3__419piecewise_constructE,@object
	.size		_ZN40_INTERNAL_e98cc559_4_k_cu_ce6e65ea_212294cuda3std3__419piecewise_constructE,(_ZN40_INTERNAL_e98cc559_4_k_cu_ce6e65ea_212294cuda3std3__45__cpo4cendE - _ZN40_INTERNAL_e98cc559_4_k_cu_ce6e65ea_212294cuda3std3__419piecewise_constructE)
_ZN40_INTERNAL_e98cc559_4_k_cu_ce6e65ea_212294cuda3std3__419piecewise_constructE:
	.zero		1
	.type		_ZN40_INTERNAL_e98cc559_4_k_cu_ce6e65ea_212294cuda3std3__45__cpo4cendE,@object
	.size		_ZN40_INTERNAL_e98cc559_4_k_cu_ce6e65ea_212294cuda3std3__45__cpo4cendE,(_ZN40_INTERNAL_e98cc559_4_k_cu_ce6e65ea_212294cuda3std6ranges3__45__cpo4swapE - _ZN40_INTERNAL_e98cc559_4_k_cu_ce6e65ea_212294cuda3std3__45__cpo4cendE)
_ZN40_INTERNAL_e98cc559_4_k_cu_ce6e65ea_212294cuda3std3__45__cpo4cendE:
	.zero		1
	.type		_ZN40_INTERNAL_e98cc559_4_k_cu_ce6e65ea_212294cuda3std6ranges3__45__cpo4swapE,@object
	.size		_ZN40_INTERNAL_e98cc559_4_k_cu_ce6e65ea_212294cuda3std6ranges3__45__cpo4swapE,(.L_10 - _ZN40_INTERNAL_e98cc559_4_k_cu_ce6e65ea_212294cuda3std6ranges3__45__cpo4swapE)
_ZN40_INTERNAL_e98cc559_4_k_cu_ce6e65ea_212294cuda3std6ranges3__45__cpo4swapE:
	.zero		1
.L_10:


//--------------------- .nv.constant0._ZN7cutlass13device_kernelINS_4gemm6kernel13GemmUniversalIN4cute5tupleIJiiiiEEENS1_10collective13CollectiveMmaINS1_35MainloopSm100TmaUmmaWarpSpecializedILi6ELi2ELi4ENS5_IJNS4_1CILi1EEESB_SB_EEEEENS5_IJNSA_ILi128EEENSA_ILi64EEENSA_ILi32EEEEEEfNS5_IJlSB_lEEEfSI_NS4_8TiledMMAINS4_8MMA_AtomIJNS4_17SM100_MMA_TF32_SSINS_10tfloat32_tESM_fLi128ELi64ELNS4_4UMMA5MajorE0ELSO_0ELNSN_7ScaleInE0ELSP_0EEEEEENS4_6LayoutISC_NS5_IJNSA_ILi0EEEST_ST_EEEEENS5_IJNS4_10UnderscoreESW_SW_EEEEENS4_13SM90_TMA_LOADENS4_14ComposedLayoutINS4_7SwizzleILi3ELi4ELi3EEENS4_18smem_ptr_flag_bitsILi32EEENSS_INS5_IJNSA_ILi8EEESG_EEENS5_IJSG_SB_EEEEEEEvNS4_8identityESZ_S19_vS1A_EENS_8epilogue10collective18CollectiveEpilogueINS1C_23Sm100TmaWarpSpecializedILi4ELi2ELi16ELb1ELb0EEEJSH_NS5_IJNSS_ISE_SB_EENSS_INSA_ILi16EEESB_EEEEEfSI_fSI_NS1C_6fusion15FusionCallbacksIS1G_NS1L_17LinearCombinationIffffLNS_15FloatRoundStyleE2EEESH_S1K_JEEENS4_5SM1004TMEM4LOAD26SM100_TMEM_LOAD_32dp32b16xESZ_NS10_INS11_ILi2ELi4ELi3EEES14_NSS_INS5_IJS15_S1I_EEENS5_IJS1I_SB_EEEEEEENS4_39AutoVectorizingCopyWithAssumedAlignmentILi128EEENS4_14SM90_TMA_STOREES1Z_S21_S21_EEEvvEEEEvNT_6ParamsE --------------------------
	.section	.nv.constant0._ZN7cutlass13device_kernelINS_4gemm6kernel13GemmUniversalIN4cute5tupleIJiiiiEEENS1_10collective13CollectiveMmaINS1_35MainloopSm100TmaUmmaWarpSpecializedILi6ELi2ELi4ENS5_IJNS4_1CILi1EEESB_SB_EEEEENS5_IJNSA_ILi128EEENSA_ILi64EEENSA_ILi32EEEEEEfNS5_IJlSB_lEEEfSI_NS4_8TiledMMAINS4_8MMA_AtomIJNS4_17SM100_MMA_TF32_SSINS_10tfloat32_tESM_fLi128ELi64ELNS4_4UMMA5MajorE0ELSO_0ELNSN_7ScaleInE0ELSP_0EEEEEENS4_6LayoutISC_NS5_IJNSA_ILi0EEEST_ST_EEEEENS5_IJNS4_10UnderscoreESW_SW_EEEEENS4_13SM90_TMA_LOADENS4_14ComposedLayoutINS4_7SwizzleILi3ELi4ELi3EEENS4_18smem_ptr_flag_bitsILi32EEENSS_INS5_IJNSA_ILi8EEESG_EEENS5_IJSG_SB_EEEEEEEvNS4_8identityESZ_S19_vS1A_EENS_8epilogue10collective18CollectiveEpilogueINS1C_23Sm100TmaWarpSpecializedILi4ELi2ELi16ELb1ELb0EEEJSH_NS5_IJNSS_ISE_SB_EENSS_INSA_ILi16EEESB_EEEEEfSI_fSI_NS1C_6fusion15FusionCallbacksIS1G_NS1L_17LinearCombinationIffffLNS_15FloatRoundStyleE2EEESH_S1K_JEEENS4_5SM1004TMEM4LOAD26SM100_TMEM_LOAD_32dp32b16xESZ_NS10_INS11_ILi2ELi4ELi3EEES14_NSS_INS5_IJS15_S1I_EEENS5_IJS1I_SB_EEEEEEENS4_39AutoVectorizingCopyWithAssumedAlignmentILi128EEENS4_14SM90_TMA_STOREES1Z_S21_S21_EEEvvEEEEvNT_6ParamsE,"a",@progbits
	.sectionflags	@""
	.align	4
.nv.constant0._ZN7cutlass13device_kernelINS_4gemm6kernel13GemmUniversalIN4cute5tupleIJiiiiEEENS1_10collective13CollectiveMmaINS1_35MainloopSm100TmaUmmaWarpSpecializedILi6ELi2ELi4ENS5_IJNS4_1CILi1EEESB_SB_EEEEENS5_IJNSA_ILi128EEENSA_ILi64EEENSA_ILi32EEEEEEfNS5_IJlSB_lEEEfSI_NS4_8TiledMMAINS4_8MMA_AtomIJNS4_17SM100_MMA_TF32_SSINS_10tfloat32_tESM_fLi128ELi64ELNS4_4UMMA5MajorE0ELSO_0ELNSN_7ScaleInE0ELSP_0EEEEEENS4_6LayoutISC_NS5_IJNSA_ILi0EEEST_ST_EEEEENS5_IJNS4_10UnderscoreESW_SW_EEEEENS4_13SM90_TMA_LOADENS4_14ComposedLayoutINS4_7SwizzleILi3ELi4ELi3EEENS4_18smem_ptr_flag_bitsILi32EEENSS_INS5_IJNSA_ILi8EEESG_EEENS5_IJSG_SB_EEEEEEEvNS4_8identityESZ_S19_vS1A_EENS_8epilogue10collective18CollectiveEpilogueINS1C_23Sm100TmaWarpSpecializedILi4ELi2ELi16ELb1ELb0EEEJSH_NS5_IJNSS_ISE_SB_EENSS_INSA_ILi16EEESB_EEEEEfSI_fSI_NS1C_6fusion15FusionCallbacksIS1G_NS1L_17LinearCombinationIffffLNS_15FloatRoundStyleE2EEESH_S1K_JEEENS4_5SM1004TMEM4LOAD26SM100_TMEM_LOAD_32dp32b16xESZ_NS10_INS11_ILi2ELi4ELi3EEES14_NSS_INS5_IJS15_S1I_EEENS5_IJS1I_SB_EEEEEEENS4_39AutoVectorizingCopyWithAssumedAlignmentILi128EEENS4_14SM90_TMA_STOREES1Z_S21_S21_EEEvvEEEEvNT_6ParamsE:
	.zero		2944


//--------------------- SYMBOLS --------------------------

	.type		.nv.reservedSmem.offset0,@object
	.size		.nv.reservedSmem.offset0,0x4
	.type		.nv.reservedSmem.cap,@object
	.size		.nv.reservedSmem.cap,0x4
	.type		__assertfail,@function
